//
// Generated by NVIDIA NVVM Compiler
//
// Compiler Build ID: CL-36424714
// Cuda compilation tools, release 13.0, V13.0.88
// Based on NVVM 20.0.0
//

.version 9.0
.target sm_100
.address_size 64

	// .globl	_Z16TestLdMatrix_i32v
.extern .func  (.param .b32 func_retval0) vprintf
(
	.param .b64 vprintf_param_0,
	.param .b64 vprintf_param_1
)
;
.extern .func __assertfail
(
	.param .b64 __assertfail_param_0,
	.param .b64 __assertfail_param_1,
	.param .b32 __assertfail_param_2,
	.param .b64 __assertfail_param_3,
	.param .b64 __assertfail_param_4
)
;
// _ZZ16TestLdMatrix_i32vE4smem has been demoted
// _ZZ16TestLdMatrix_b16vE4smem has been demoted
// _ZZ22TestLdMatrix_Trans_b16vE4smem has been demoted
.global .align 1 .b8 __unnamed_1[58] = {118, 111, 105, 100, 32, 80, 114, 105, 110, 116, 77, 97, 116, 114, 105, 120, 40, 116, 112, 32, 42, 44, 32, 105, 110, 116, 44, 32, 105, 110, 116, 41, 32, 91, 119, 105, 116, 104, 32, 116, 112, 32, 61, 32, 117, 110, 115, 105, 103, 110, 101, 100, 32, 105, 110, 116, 93};
.global .align 1 .b8 $str[16] = {77, 97, 116, 114, 105, 120, 32, 114, 111, 119, 58, 32, 37, 100, 32};
.global .align 1 .b8 $str$1[2] = {48};
.global .align 1 .b8 $str$2[27] = {47, 116, 109, 112, 47, 115, 97, 115, 115, 95, 99, 117, 95, 97, 107, 122, 121, 120, 100, 116, 98, 47, 107, 46, 99, 117};
.global .align 1 .b8 $str$3[2] = {10};
.global .align 1 .b8 $str$4[14] = {37, 46, 48, 102, 40, 114, 111, 119, 58, 37, 100, 41, 32};
.global .align 1 .b8 $str$5[38] = {84, 105, 100, 32, 58, 32, 37, 100, 32, 44, 76, 100, 109, 97, 116, 114, 105, 120, 32, 118, 97, 108, 32, 58, 32, 37, 100, 32, 37, 100, 32, 37, 100, 32, 37, 100, 10};
.global .align 1 .b8 $str$6[66] = {84, 105, 100, 32, 58, 32, 37, 100, 32, 44, 76, 100, 109, 97, 116, 114, 105, 120, 32, 118, 97, 108, 32, 58, 32, 37, 46, 48, 102, 32, 37, 46, 48, 102, 32, 37, 46, 48, 102, 32, 37, 46, 48, 102, 32, 37, 46, 48, 102, 32, 37, 46, 48, 102, 32, 37, 46, 48, 102, 32, 37, 46, 48, 102, 10};
.global .align 1 .b8 $str$7[25] = {84, 105, 100, 32, 58, 32, 37, 100, 32, 44, 83, 109, 101, 109, 95, 112, 116, 114, 32, 58, 32, 37, 100, 10};
.global .align 1 .b8 $str$8[46] = {84, 105, 100, 32, 58, 32, 37, 100, 32, 44, 76, 100, 109, 97, 116, 114, 105, 120, 32, 118, 97, 108, 32, 58, 32, 37, 46, 48, 102, 32, 37, 46, 48, 102, 32, 37, 46, 48, 102, 32, 37, 46, 48, 102, 10};

.visible .entry _Z16TestLdMatrix_i32v()
{
	.local .align 8 .b8 	__local_depot0[32];
	.reg .b64 	%SP;
	.reg .b64 	%SPL;
	.reg .pred 	%p<4>;
	.reg .b32 	%r<160>;
	.reg .b64 	%rd<18>;
	// demoted variable
	.shared .align 4 .b8 _ZZ16TestLdMatrix_i32vE4smem[512];
	mov.u64 	%SPL, __local_depot0;
	cvta.local.u64 	%SP, %SPL;
	mov.u32 	%r4, %ntid.x;
	mov.u32 	%r5, %ctaid.x;
	mov.u32 	%r6, %tid.x;
	mad.lo.s32 	%r1, %r4, %r5, %r6;
	setp.ne.s32 	%p1, %r1, 0;
	@%p1 bra 	$L__BB0_2;
	mov.b32 	%r7, 0;
	st.shared.u32 	[_ZZ16TestLdMatrix_i32vE4smem], %r7;
	mov.b32 	%r8, 1;
	st.shared.u32 	[_ZZ16TestLdMatrix_i32vE4smem+4], %r8;
	mov.b32 	%r9, 2;
	st.shared.u32 	[_ZZ16TestLdMatrix_i32vE4smem+8], %r9;
	mov.b32 	%r10, 3;
	st.shared.u32 	[_ZZ16TestLdMatrix_i32vE4smem+12], %r10;
	mov.b32 	%r11, 4;
	st.shared.u32 	[_ZZ16TestLdMatrix_i32vE4smem+16], %r11;
	mov.b32 	%r12, 5;
	st.shared.u32 	[_ZZ16TestLdMatrix_i32vE4smem+20], %r12;
	mov.b32 	%r13, 6;
	st.shared.u32 	[_ZZ16TestLdMatrix_i32vE4smem+24], %r13;
	mov.b32 	%r14, 7;
	st.shared.u32 	[_ZZ16TestLdMatrix_i32vE4smem+28], %r14;
	mov.b32 	%r15, 8;
	st.shared.u32 	[_ZZ16TestLdMatrix_i32vE4smem+32], %r15;
	mov.b32 	%r16, 9;
	st.shared.u32 	[_ZZ16TestLdMatrix_i32vE4smem+36], %r16;
	mov.b32 	%r17, 10;
	st.shared.u32 	[_ZZ16TestLdMatrix_i32vE4smem+40], %r17;
	mov.b32 	%r18, 11;
	st.shared.u32 	[_ZZ16TestLdMatrix_i32vE4smem+44], %r18;
	mov.b32 	%r19, 12;
	st.shared.u32 	[_ZZ16TestLdMatrix_i32vE4smem+48], %r19;
	mov.b32 	%r20, 13;
	st.shared.u32 	[_ZZ16TestLdMatrix_i32vE4smem+52], %r20;
	mov.b32 	%r21, 14;
	st.shared.u32 	[_ZZ16TestLdMatrix_i32vE4smem+56], %r21;
	mov.b32 	%r22, 15;
	st.shared.u32 	[_ZZ16TestLdMatrix_i32vE4smem+60], %r22;
	mov.b32 	%r23, 16;
	st.shared.u32 	[_ZZ16TestLdMatrix_i32vE4smem+64], %r23;
	mov.b32 	%r24, 17;
	st.shared.u32 	[_ZZ16TestLdMatrix_i32vE4smem+68], %r24;
	mov.b32 	%r25, 18;
	st.shared.u32 	[_ZZ16TestLdMatrix_i32vE4smem+72], %r25;
	mov.b32 	%r26, 19;
	st.shared.u32 	[_ZZ16TestLdMatrix_i32vE4smem+76], %r26;
	mov.b32 	%r27, 20;
	st.shared.u32 	[_ZZ16TestLdMatrix_i32vE4smem+80], %r27;
	mov.b32 	%r28, 21;
	st.shared.u32 	[_ZZ16TestLdMatrix_i32vE4smem+84], %r28;
	mov.b32 	%r29, 22;
	st.shared.u32 	[_ZZ16TestLdMatrix_i32vE4smem+88], %r29;
	mov.b32 	%r30, 23;
	st.shared.u32 	[_ZZ16TestLdMatrix_i32vE4smem+92], %r30;
	mov.b32 	%r31, 24;
	st.shared.u32 	[_ZZ16TestLdMatrix_i32vE4smem+96], %r31;
	mov.b32 	%r32, 25;
	st.shared.u32 	[_ZZ16TestLdMatrix_i32vE4smem+100], %r32;
	mov.b32 	%r33, 26;
	st.shared.u32 	[_ZZ16TestLdMatrix_i32vE4smem+104], %r33;
	mov.b32 	%r34, 27;
	st.shared.u32 	[_ZZ16TestLdMatrix_i32vE4smem+108], %r34;
	mov.b32 	%r35, 28;
	st.shared.u32 	[_ZZ16TestLdMatrix_i32vE4smem+112], %r35;
	mov.b32 	%r36, 29;
	st.shared.u32 	[_ZZ16TestLdMatrix_i32vE4smem+116], %r36;
	mov.b32 	%r37, 30;
	st.shared.u32 	[_ZZ16TestLdMatrix_i32vE4smem+120], %r37;
	mov.b32 	%r38, 31;
	st.shared.u32 	[_ZZ16TestLdMatrix_i32vE4smem+124], %r38;
	mov.b32 	%r39, 32;
	st.shared.u32 	[_ZZ16TestLdMatrix_i32vE4smem+128], %r39;
	mov.b32 	%r40, 33;
	st.shared.u32 	[_ZZ16TestLdMatrix_i32vE4smem+132], %r40;
	mov.b32 	%r41, 34;
	st.shared.u32 	[_ZZ16TestLdMatrix_i32vE4smem+136], %r41;
	mov.b32 	%r42, 35;
	st.shared.u32 	[_ZZ16TestLdMatrix_i32vE4smem+140], %r42;
	mov.b32 	%r43, 36;
	st.shared.u32 	[_ZZ16TestLdMatrix_i32vE4smem+144], %r43;
	mov.b32 	%r44, 37;
	st.shared.u32 	[_ZZ16TestLdMatrix_i32vE4smem+148], %r44;
	mov.b32 	%r45, 38;
	st.shared.u32 	[_ZZ16TestLdMatrix_i32vE4smem+152], %r45;
	mov.b32 	%r46, 39;
	st.shared.u32 	[_ZZ16TestLdMatrix_i32vE4smem+156], %r46;
	mov.b32 	%r47, 40;
	st.shared.u32 	[_ZZ16TestLdMatrix_i32vE4smem+160], %r47;
	mov.b32 	%r48, 41;
	st.shared.u32 	[_ZZ16TestLdMatrix_i32vE4smem+164], %r48;
	mov.b32 	%r49, 42;
	st.shared.u32 	[_ZZ16TestLdMatrix_i32vE4smem+168], %r49;
	mov.b32 	%r50, 43;
	st.shared.u32 	[_ZZ16TestLdMatrix_i32vE4smem+172], %r50;
	mov.b32 	%r51, 44;
	st.shared.u32 	[_ZZ16TestLdMatrix_i32vE4smem+176], %r51;
	mov.b32 	%r52, 45;
	st.shared.u32 	[_ZZ16TestLdMatrix_i32vE4smem+180], %r52;
	mov.b32 	%r53, 46;
	st.shared.u32 	[_ZZ16TestLdMatrix_i32vE4smem+184], %r53;
	mov.b32 	%r54, 47;
	st.shared.u32 	[_ZZ16TestLdMatrix_i32vE4smem+188], %r54;
	mov.b32 	%r55, 48;
	st.shared.u32 	[_ZZ16TestLdMatrix_i32vE4smem+192], %r55;
	mov.b32 	%r56, 49;
	st.shared.u32 	[_ZZ16TestLdMatrix_i32vE4smem+196], %r56;
	mov.b32 	%r57, 50;
	st.shared.u32 	[_ZZ16TestLdMatrix_i32vE4smem+200], %r57;
	mov.b32 	%r58, 51;
	st.shared.u32 	[_ZZ16TestLdMatrix_i32vE4smem+204], %r58;
	mov.b32 	%r59, 52;
	st.shared.u32 	[_ZZ16TestLdMatrix_i32vE4smem+208], %r59;
	mov.b32 	%r60, 53;
	st.shared.u32 	[_ZZ16TestLdMatrix_i32vE4smem+212], %r60;
	mov.b32 	%r61, 54;
	st.shared.u32 	[_ZZ16TestLdMatrix_i32vE4smem+216], %r61;
	mov.b32 	%r62, 55;
	st.shared.u32 	[_ZZ16TestLdMatrix_i32vE4smem+220], %r62;
	mov.b32 	%r63, 56;
	st.shared.u32 	[_ZZ16TestLdMatrix_i32vE4smem+224], %r63;
	mov.b32 	%r64, 57;
	st.shared.u32 	[_ZZ16TestLdMatrix_i32vE4smem+228], %r64;
	mov.b32 	%r65, 58;
	st.shared.u32 	[_ZZ16TestLdMatrix_i32vE4smem+232], %r65;
	mov.b32 	%r66, 59;
	st.shared.u32 	[_ZZ16TestLdMatrix_i32vE4smem+236], %r66;
	mov.b32 	%r67, 60;
	st.shared.u32 	[_ZZ16TestLdMatrix_i32vE4smem+240], %r67;
	mov.b32 	%r68, 61;
	st.shared.u32 	[_ZZ16TestLdMatrix_i32vE4smem+244], %r68;
	mov.b32 	%r69, 62;
	st.shared.u32 	[_ZZ16TestLdMatrix_i32vE4smem+248], %r69;
	mov.b32 	%r70, 63;
	st.shared.u32 	[_ZZ16TestLdMatrix_i32vE4smem+252], %r70;
	mov.b32 	%r71, 64;
	st.shared.u32 	[_ZZ16TestLdMatrix_i32vE4smem+256], %r71;
	mov.b32 	%r72, 65;
	st.shared.u32 	[_ZZ16TestLdMatrix_i32vE4smem+260], %r72;
	mov.b32 	%r73, 66;
	st.shared.u32 	[_ZZ16TestLdMatrix_i32vE4smem+264], %r73;
	mov.b32 	%r74, 67;
	st.shared.u32 	[_ZZ16TestLdMatrix_i32vE4smem+268], %r74;
	mov.b32 	%r75, 68;
	st.shared.u32 	[_ZZ16TestLdMatrix_i32vE4smem+272], %r75;
	mov.b32 	%r76, 69;
	st.shared.u32 	[_ZZ16TestLdMatrix_i32vE4smem+276], %r76;
	mov.b32 	%r77, 70;
	st.shared.u32 	[_ZZ16TestLdMatrix_i32vE4smem+280], %r77;
	mov.b32 	%r78, 71;
	st.shared.u32 	[_ZZ16TestLdMatrix_i32vE4smem+284], %r78;
	mov.b32 	%r79, 72;
	st.shared.u32 	[_ZZ16TestLdMatrix_i32vE4smem+288], %r79;
	mov.b32 	%r80, 73;
	st.shared.u32 	[_ZZ16TestLdMatrix_i32vE4smem+292], %r80;
	mov.b32 	%r81, 74;
	st.shared.u32 	[_ZZ16TestLdMatrix_i32vE4smem+296], %r81;
	mov.b32 	%r82, 75;
	st.shared.u32 	[_ZZ16TestLdMatrix_i32vE4smem+300], %r82;
	mov.b32 	%r83, 76;
	st.shared.u32 	[_ZZ16TestLdMatrix_i32vE4smem+304], %r83;
	mov.b32 	%r84, 77;
	st.shared.u32 	[_ZZ16TestLdMatrix_i32vE4smem+308], %r84;
	mov.b32 	%r85, 78;
	st.shared.u32 	[_ZZ16TestLdMatrix_i32vE4smem+312], %r85;
	mov.b32 	%r86, 79;
	st.shared.u32 	[_ZZ16TestLdMatrix_i32vE4smem+316], %r86;
	mov.b32 	%r87, 80;
	st.shared.u32 	[_ZZ16TestLdMatrix_i32vE4smem+320], %r87;
	mov.b32 	%r88, 81;
	st.shared.u32 	[_ZZ16TestLdMatrix_i32vE4smem+324], %r88;
	mov.b32 	%r89, 82;
	st.shared.u32 	[_ZZ16TestLdMatrix_i32vE4smem+328], %r89;
	mov.b32 	%r90, 83;
	st.shared.u32 	[_ZZ16TestLdMatrix_i32vE4smem+332], %r90;
	mov.b32 	%r91, 84;
	st.shared.u32 	[_ZZ16TestLdMatrix_i32vE4smem+336], %r91;
	mov.b32 	%r92, 85;
	st.shared.u32 	[_ZZ16TestLdMatrix_i32vE4smem+340], %r92;
	mov.b32 	%r93, 86;
	st.shared.u32 	[_ZZ16TestLdMatrix_i32vE4smem+344], %r93;
	mov.b32 	%r94, 87;
	st.shared.u32 	[_ZZ16TestLdMatrix_i32vE4smem+348], %r94;
	mov.b32 	%r95, 88;
	st.shared.u32 	[_ZZ16TestLdMatrix_i32vE4smem+352], %r95;
	mov.b32 	%r96, 89;
	st.shared.u32 	[_ZZ16TestLdMatrix_i32vE4smem+356], %r96;
	mov.b32 	%r97, 90;
	st.shared.u32 	[_ZZ16TestLdMatrix_i32vE4smem+360], %r97;
	mov.b32 	%r98, 91;
	st.shared.u32 	[_ZZ16TestLdMatrix_i32vE4smem+364], %r98;
	mov.b32 	%r99, 92;
	st.shared.u32 	[_ZZ16TestLdMatrix_i32vE4smem+368], %r99;
	mov.b32 	%r100, 93;
	st.shared.u32 	[_ZZ16TestLdMatrix_i32vE4smem+372], %r100;
	mov.b32 	%r101, 94;
	st.shared.u32 	[_ZZ16TestLdMatrix_i32vE4smem+376], %r101;
	mov.b32 	%r102, 95;
	st.shared.u32 	[_ZZ16TestLdMatrix_i32vE4smem+380], %r102;
	mov.b32 	%r103, 96;
	st.shared.u32 	[_ZZ16TestLdMatrix_i32vE4smem+384], %r103;
	mov.b32 	%r104, 97;
	st.shared.u32 	[_ZZ16TestLdMatrix_i32vE4smem+388], %r104;
	mov.b32 	%r105, 98;
	st.shared.u32 	[_ZZ16TestLdMatrix_i32vE4smem+392], %r105;
	mov.b32 	%r106, 99;
	st.shared.u32 	[_ZZ16TestLdMatrix_i32vE4smem+396], %r106;
	mov.b32 	%r107, 100;
	st.shared.u32 	[_ZZ16TestLdMatrix_i32vE4smem+400], %r107;
	mov.b32 	%r108, 101;
	st.shared.u32 	[_ZZ16TestLdMatrix_i32vE4smem+404], %r108;
	mov.b32 	%r109, 102;
	st.shared.u32 	[_ZZ16TestLdMatrix_i32vE4smem+408], %r109;
	mov.b32 	%r110, 103;
	st.shared.u32 	[_ZZ16TestLdMatrix_i32vE4smem+412], %r110;
	mov.b32 	%r111, 104;
	st.shared.u32 	[_ZZ16TestLdMatrix_i32vE4smem+416], %r111;
	mov.b32 	%r112, 105;
	st.shared.u32 	[_ZZ16TestLdMatrix_i32vE4smem+420], %r112;
	mov.b32 	%r113, 106;
	st.shared.u32 	[_ZZ16TestLdMatrix_i32vE4smem+424], %r113;
	mov.b32 	%r114, 107;
	st.shared.u32 	[_ZZ16TestLdMatrix_i32vE4smem+428], %r114;
	mov.b32 	%r115, 108;
	st.shared.u32 	[_ZZ16TestLdMatrix_i32vE4smem+432], %r115;
	mov.b32 	%r116, 109;
	st.shared.u32 	[_ZZ16TestLdMatrix_i32vE4smem+436], %r116;
	mov.b32 	%r117, 110;
	st.shared.u32 	[_ZZ16TestLdMatrix_i32vE4smem+440], %r117;
	mov.b32 	%r118, 111;
	st.shared.u32 	[_ZZ16TestLdMatrix_i32vE4smem+444], %r118;
	mov.b32 	%r119, 112;
	st.shared.u32 	[_ZZ16TestLdMatrix_i32vE4smem+448], %r119;
	mov.b32 	%r120, 113;
	st.shared.u32 	[_ZZ16TestLdMatrix_i32vE4smem+452], %r120;
	mov.b32 	%r121, 114;
	st.shared.u32 	[_ZZ16TestLdMatrix_i32vE4smem+456], %r121;
	mov.b32 	%r122, 115;
	st.shared.u32 	[_ZZ16TestLdMatrix_i32vE4smem+460], %r122;
	mov.b32 	%r123, 116;
	st.shared.u32 	[_ZZ16TestLdMatrix_i32vE4smem+464], %r123;
	mov.b32 	%r124, 117;
	st.shared.u32 	[_ZZ16TestLdMatrix_i32vE4smem+468], %r124;
	mov.b32 	%r125, 118;
	st.shared.u32 	[_ZZ16TestLdMatrix_i32vE4smem+472], %r125;
	mov.b32 	%r126, 119;
	st.shared.u32 	[_ZZ16TestLdMatrix_i32vE4smem+476], %r126;
	mov.b32 	%r127, 120;
	st.shared.u32 	[_ZZ16TestLdMatrix_i32vE4smem+480], %r127;
	mov.b32 	%r128, 121;
	st.shared.u32 	[_ZZ16TestLdMatrix_i32vE4smem+484], %r128;
	mov.b32 	%r129, 122;
	st.shared.u32 	[_ZZ16TestLdMatrix_i32vE4smem+488], %r129;
	mov.b32 	%r130, 123;
	st.shared.u32 	[_ZZ16TestLdMatrix_i32vE4smem+492], %r130;
	mov.b32 	%r131, 124;
	st.shared.u32 	[_ZZ16TestLdMatrix_i32vE4smem+496], %r131;
	mov.b32 	%r132, 125;
	st.shared.u32 	[_ZZ16TestLdMatrix_i32vE4smem+500], %r132;
	mov.b32 	%r133, 126;
	st.shared.u32 	[_ZZ16TestLdMatrix_i32vE4smem+504], %r133;
	mov.b32 	%r134, 127;
	st.shared.u32 	[_ZZ16TestLdMatrix_i32vE4smem+508], %r134;
$L__BB0_2:
	setp.ne.s32 	%p2, %r1, 0;
	bar.sync 	0;
	@%p2 bra 	$L__BB0_5;
	add.u64 	%rd2, %SP, 0;
	add.u64 	%rd1, %SPL, 0;
	mov.b32 	%r159, 0;
	mov.u64 	%rd3, $str;
	mov.u64 	%rd6, $str$1;
	mov.u64 	%rd8, $str$2;
	mov.u64 	%rd10, __unnamed_1;
	mov.u64 	%rd12, $str$3;
$L__BB0_4:
	st.local.u32 	[%rd1], %r159;
	cvta.global.u64 	%rd4, %rd3;
	{ // callseq 0, 0
	.param .b64 param0;
	st.param.b64 	[param0], %rd4;
	.param .b64 param1;
	st.param.b64 	[param1], %rd2;
	.param .b32 retval0;
	call.uni (retval0), 
	vprintf, 
	(
	param0, 
	param1
	);
	ld.param.b32 	%r136, [retval0];
	} // callseq 0
	cvta.global.u64 	%rd7, %rd6;
	cvta.global.u64 	%rd9, %rd8;
	cvta.global.u64 	%rd11, %rd10;
	{ // callseq 1, 0
	.param .b64 param0;
	st.param.b64 	[param0], %rd7;
	.param .b64 param1;
	st.param.b64 	[param1], %rd9;
	.param .b32 param2;
	st.param.b32 	[param2], 22;
	.param .b64 param3;
	st.param.b64 	[param3], %rd11;
	.param .b64 param4;
	st.param.b64 	[param4], 1;
	call.uni 
	__assertfail, 
	(
	param0, 
	param1, 
	param2, 
	param3, 
	param4
	);
	} // callseq 1
	{ // callseq 2, 0
	.param .b64 param0;
	st.param.b64 	[param0], %rd7;
	.param .b64 param1;
	st.param.b64 	[param1], %rd9;
	.param .b32 param2;
	st.param.b32 	[param2], 22;
	.param .b64 param3;
	st.param.b64 	[param3], %rd11;
	.param .b64 param4;
	st.param.b64 	[param4], 1;
	call.uni 
	__assertfail, 
	(
	param0, 
	param1, 
	param2, 
	param3, 
	param4
	);
	} // callseq 2
	{ // callseq 3, 0
	.param .b64 param0;
	st.param.b64 	[param0], %rd7;
	.param .b64 param1;
	st.param.b64 	[param1], %rd9;
	.param .b32 param2;
	st.param.b32 	[param2], 22;
	.param .b64 param3;
	st.param.b64 	[param3], %rd11;
	.param .b64 param4;
	st.param.b64 	[param4], 1;
	call.uni 
	__assertfail, 
	(
	param0, 
	param1, 
	param2, 
	param3, 
	param4
	);
	} // callseq 3
	{ // callseq 4, 0
	.param .b64 param0;
	st.param.b64 	[param0], %rd7;
	.param .b64 param1;
	st.param.b64 	[param1], %rd9;
	.param .b32 param2;
	st.param.b32 	[param2], 22;
	.param .b64 param3;
	st.param.b64 	[param3], %rd11;
	.param .b64 param4;
	st.param.b64 	[param4], 1;
	call.uni 
	__assertfail, 
	(
	param0, 
	param1, 
	param2, 
	param3, 
	param4
	);
	} // callseq 4
	{ // callseq 5, 0
	.param .b64 param0;
	st.param.b64 	[param0], %rd7;
	.param .b64 param1;
	st.param.b64 	[param1], %rd9;
	.param .b32 param2;
	st.param.b32 	[param2], 22;
	.param .b64 param3;
	st.param.b64 	[param3], %rd11;
	.param .b64 param4;
	st.param.b64 	[param4], 1;
	call.uni 
	__assertfail, 
	(
	param0, 
	param1, 
	param2, 
	param3, 
	param4
	);
	} // callseq 5
	{ // callseq 6, 0
	.param .b64 param0;
	st.param.b64 	[param0], %rd7;
	.param .b64 param1;
	st.param.b64 	[param1], %rd9;
	.param .b32 param2;
	st.param.b32 	[param2], 22;
	.param .b64 param3;
	st.param.b64 	[param3], %rd11;
	.param .b64 param4;
	st.param.b64 	[param4], 1;
	call.uni 
	__assertfail, 
	(
	param0, 
	param1, 
	param2, 
	param3, 
	param4
	);
	} // callseq 6
	{ // callseq 7, 0
	.param .b64 param0;
	st.param.b64 	[param0], %rd7;
	.param .b64 param1;
	st.param.b64 	[param1], %rd9;
	.param .b32 param2;
	st.param.b32 	[param2], 22;
	.param .b64 param3;
	st.param.b64 	[param3], %rd11;
	.param .b64 param4;
	st.param.b64 	[param4], 1;
	call.uni 
	__assertfail, 
	(
	param0, 
	param1, 
	param2, 
	param3, 
	param4
	);
	} // callseq 7
	{ // callseq 8, 0
	.param .b64 param0;
	st.param.b64 	[param0], %rd7;
	.param .b64 param1;
	st.param.b64 	[param1], %rd9;
	.param .b32 param2;
	st.param.b32 	[param2], 22;
	.param .b64 param3;
	st.param.b64 	[param3], %rd11;
	.param .b64 param4;
	st.param.b64 	[param4], 1;
	call.uni 
	__assertfail, 
	(
	param0, 
	param1, 
	param2, 
	param3, 
	param4
	);
	} // callseq 8
	cvta.global.u64 	%rd13, %rd12;
	{ // callseq 9, 0
	.param .b64 param0;
	st.param.b64 	[param0], %rd13;
	.param .b64 param1;
	st.param.b64 	[param1], 0;
	.param .b32 retval0;
	call.uni (retval0), 
	vprintf, 
	(
	param0, 
	param1
	);
	ld.param.b32 	%r138, [retval0];
	} // callseq 9
	add.s32 	%r140, %r159, 1;
	st.local.u32 	[%rd1], %r140;
	{ // callseq 10, 0
	.param .b64 param0;
	st.param.b64 	[param0], %rd4;
	.param .b64 param1;
	st.param.b64 	[param1], %rd2;
	.param .b32 retval0;
	call.uni (retval0), 
	vprintf, 
	(
	param0, 
	param1
	);
	ld.param.b32 	%r141, [retval0];
	} // callseq 10
	{ // callseq 11, 0
	.param .b64 param0;
	st.param.b64 	[param0], %rd7;
	.param .b64 param1;
	st.param.b64 	[param1], %rd9;
	.param .b32 param2;
	st.param.b32 	[param2], 22;
	.param .b64 param3;
	st.param.b64 	[param3], %rd11;
	.param .b64 param4;
	st.param.b64 	[param4], 1;
	call.uni 
	__assertfail, 
	(
	param0, 
	param1, 
	param2, 
	param3, 
	param4
	);
	} // callseq 11
	{ // callseq 12, 0
	.param .b64 param0;
	st.param.b64 	[param0], %rd7;
	.param .b64 param1;
	st.param.b64 	[param1], %rd9;
	.param .b32 param2;
	st.param.b32 	[param2], 22;
	.param .b64 param3;
	st.param.b64 	[param3], %rd11;
	.param .b64 param4;
	st.param.b64 	[param4], 1;
	call.uni 
	__assertfail, 
	(
	param0, 
	param1, 
	param2, 
	param3, 
	param4
	);
	} // callseq 12
	{ // callseq 13, 0
	.param .b64 param0;
	st.param.b64 	[param0], %rd7;
	.param .b64 param1;
	st.param.b64 	[param1], %rd9;
	.param .b32 param2;
	st.param.b32 	[param2], 22;
	.param .b64 param3;
	st.param.b64 	[param3], %rd11;
	.param .b64 param4;
	st.param.b64 	[param4], 1;
	call.uni 
	__assertfail, 
	(
	param0, 
	param1, 
	param2, 
	param3, 
	param4
	);
	} // callseq 13
	{ // callseq 14, 0
	.param .b64 param0;
	st.param.b64 	[param0], %rd7;
	.param .b64 param1;
	st.param.b64 	[param1], %rd9;
	.param .b32 param2;
	st.param.b32 	[param2], 22;
	.param .b64 param3;
	st.param.b64 	[param3], %rd11;
	.param .b64 param4;
	st.param.b64 	[param4], 1;
	call.uni 
	__assertfail, 
	(
	param0, 
	param1, 
	param2, 
	param3, 
	param4
	);
	} // callseq 14
	{ // callseq 15, 0
	.param .b64 param0;
	st.param.b64 	[param0], %rd7;
	.param .b64 param1;
	st.param.b64 	[param1], %rd9;
	.param .b32 param2;
	st.param.b32 	[param2], 22;
	.param .b64 param3;
	st.param.b64 	[param3], %rd11;
	.param .b64 param4;
	st.param.b64 	[param4], 1;
	call.uni 
	__assertfail, 
	(
	param0, 
	param1, 
	param2, 
	param3, 
	param4
	);
	} // callseq 15
	{ // callseq 16, 0
	.param .b64 param0;
	st.param.b64 	[param0], %rd7;
	.param .b64 param1;
	st.param.b64 	[param1], %rd9;
	.param .b32 param2;
	st.param.b32 	[param2], 22;
	.param .b64 param3;
	st.param.b64 	[param3], %rd11;
	.param .b64 param4;
	st.param.b64 	[param4], 1;
	call.uni 
	__assertfail, 
	(
	param0, 
	param1, 
	param2, 
	param3, 
	param4
	);
	} // callseq 16
	{ // callseq 17, 0
	.param .b64 param0;
	st.param.b64 	[param0], %rd7;
	.param .b64 param1;
	st.param.b64 	[param1], %rd9;
	.param .b32 param2;
	st.param.b32 	[param2], 22;
	.param .b64 param3;
	st.param.b64 	[param3], %rd11;
	.param .b64 param4;
	st.param.b64 	[param4], 1;
	call.uni 
	__assertfail, 
	(
	param0, 
	param1, 
	param2, 
	param3, 
	param4
	);
	} // callseq 17
	{ // callseq 18, 0
	.param .b64 param0;
	st.param.b64 	[param0], %rd7;
	.param .b64 param1;
	st.param.b64 	[param1], %rd9;
	.param .b32 param2;
	st.param.b32 	[param2], 22;
	.param .b64 param3;
	st.param.b64 	[param3], %rd11;
	.param .b64 param4;
	st.param.b64 	[param4], 1;
	call.uni 
	__assertfail, 
	(
	param0, 
	param1, 
	param2, 
	param3, 
	param4
	);
	} // callseq 18
	{ // callseq 19, 0
	.param .b64 param0;
	st.param.b64 	[param0], %rd13;
	.param .b64 param1;
	st.param.b64 	[param1], 0;
	.param .b32 retval0;
	call.uni (retval0), 
	vprintf, 
	(
	param0, 
	param1
	);
	ld.param.b32 	%r143, [retval0];
	} // callseq 19
	add.s32 	%r159, %r159, 2;
	setp.ne.s32 	%p3, %r159, 16;
	@%p3 bra 	$L__BB0_4;
$L__BB0_5:
	add.u64 	%rd14, %SP, 8;
	add.u64 	%rd15, %SPL, 8;
	shl.b32 	%r150, %r1, 3;
	and.b32  	%r151, %r150, 120;
	shr.u32 	%r152, %r1, 2;
	and.b32  	%r153, %r152, 1073741820;
	add.s32 	%r154, %r151, %r153;
	shl.b32 	%r155, %r154, 2;
	mov.u32 	%r156, _ZZ16TestLdMatrix_i32vE4smem;
	add.s32 	%r149, %r156, %r155;
	// begin inline asm
	ldmatrix.sync.aligned.m8n8.x4.shared.b16 { %r145, %r146, %r147, %r148 }, [ %r149];

	// end inline asm
	st.local.v2.u32 	[%rd15], {%r1, %r145};
	st.local.v2.u32 	[%rd15+8], {%r146, %r147};
	st.local.u32 	[%rd15+16], %r148;
	mov.u64 	%rd16, $str$5;
	cvta.global.u64 	%rd17, %rd16;
	{ // callseq 20, 0
	.param .b64 param0;
	st.param.b64 	[param0], %rd17;
	.param .b64 param1;
	st.param.b64 	[param1], %rd14;
	.param .b32 retval0;
	call.uni (retval0), 
	vprintf, 
	(
	param0, 
	param1
	);
	ld.param.b32 	%r157, [retval0];
	} // callseq 20
	ret;

}
	// .globl	_Z16TestLdMatrix_b16v
.visible .entry _Z16TestLdMatrix_b16v()
{
	.local .align 8 .b8 	__local_depot1[88];
	.reg .b64 	%SP;
	.reg .b64 	%SPL;
	.reg .pred 	%p<5>;
	.reg .b16 	%rs<89>;
	.reg .b32 	%r<158>;
	.reg .b32 	%f<25>;
	.reg .b64 	%rd<14>;
	.reg .b64 	%fd<25>;
	// demoted variable
	.shared .align 2 .b8 _ZZ16TestLdMatrix_b16vE4smem[512];
	mov.u64 	%SPL, __local_depot1;
	cvta.local.u64 	%SP, %SPL;
	mov.u32 	%r12, %ntid.x;
	mov.u32 	%r13, %ctaid.x;
	mov.u32 	%r14, %tid.x;
	mad.lo.s32 	%r1, %r12, %r13, %r14;
	setp.ne.s32 	%p1, %r1, 0;
	@%p1 bra 	$L__BB1_3;
	mov.u32 	%r17, _ZZ16TestLdMatrix_b16vE4smem;
	add.s32 	%r153, %r17, 64;
	mov.b32 	%r154, 0;
$L__BB1_2:
	// begin inline asm
	cvt.rn.f16.s32 %rs1, %r154;
	// end inline asm
	st.shared.u16 	[%r153+-64], %rs1;
	add.s32 	%r19, %r154, 1;
	// begin inline asm
	cvt.rn.f16.s32 %rs2, %r19;
	// end inline asm
	st.shared.u16 	[%r153+-62], %rs2;
	add.s32 	%r20, %r154, 2;
	// begin inline asm
	cvt.rn.f16.s32 %rs3, %r20;
	// end inline asm
	st.shared.u16 	[%r153+-60], %rs3;
	add.s32 	%r21, %r154, 3;
	// begin inline asm
	cvt.rn.f16.s32 %rs4, %r21;
	// end inline asm
	st.shared.u16 	[%r153+-58], %rs4;
	add.s32 	%r22, %r154, 4;
	// begin inline asm
	cvt.rn.f16.s32 %rs5, %r22;
	// end inline asm
	st.shared.u16 	[%r153+-56], %rs5;
	add.s32 	%r23, %r154, 5;
	// begin inline asm
	cvt.rn.f16.s32 %rs6, %r23;
	// end inline asm
	st.shared.u16 	[%r153+-54], %rs6;
	add.s32 	%r24, %r154, 6;
	// begin inline asm
	cvt.rn.f16.s32 %rs7, %r24;
	// end inline asm
	st.shared.u16 	[%r153+-52], %rs7;
	add.s32 	%r25, %r154, 7;
	// begin inline asm
	cvt.rn.f16.s32 %rs8, %r25;
	// end inline asm
	st.shared.u16 	[%r153+-50], %rs8;
	add.s32 	%r26, %r154, 8;
	// begin inline asm
	cvt.rn.f16.s32 %rs9, %r26;
	// end inline asm
	st.shared.u16 	[%r153+-48], %rs9;
	add.s32 	%r27, %r154, 9;
	// begin inline asm
	cvt.rn.f16.s32 %rs10, %r27;
	// end inline asm
	st.shared.u16 	[%r153+-46], %rs10;
	add.s32 	%r28, %r154, 10;
	// begin inline asm
	cvt.rn.f16.s32 %rs11, %r28;
	// end inline asm
	st.shared.u16 	[%r153+-44], %rs11;
	add.s32 	%r29, %r154, 11;
	// begin inline asm
	cvt.rn.f16.s32 %rs12, %r29;
	// end inline asm
	st.shared.u16 	[%r153+-42], %rs12;
	add.s32 	%r30, %r154, 12;
	// begin inline asm
	cvt.rn.f16.s32 %rs13, %r30;
	// end inline asm
	st.shared.u16 	[%r153+-40], %rs13;
	add.s32 	%r31, %r154, 13;
	// begin inline asm
	cvt.rn.f16.s32 %rs14, %r31;
	// end inline asm
	st.shared.u16 	[%r153+-38], %rs14;
	add.s32 	%r32, %r154, 14;
	// begin inline asm
	cvt.rn.f16.s32 %rs15, %r32;
	// end inline asm
	st.shared.u16 	[%r153+-36], %rs15;
	add.s32 	%r33, %r154, 15;
	// begin inline asm
	cvt.rn.f16.s32 %rs16, %r33;
	// end inline asm
	st.shared.u16 	[%r153+-34], %rs16;
	add.s32 	%r34, %r154, 16;
	// begin inline asm
	cvt.rn.f16.s32 %rs17, %r34;
	// end inline asm
	st.shared.u16 	[%r153+-32], %rs17;
	add.s32 	%r35, %r154, 17;
	// begin inline asm
	cvt.rn.f16.s32 %rs18, %r35;
	// end inline asm
	st.shared.u16 	[%r153+-30], %rs18;
	add.s32 	%r36, %r154, 18;
	// begin inline asm
	cvt.rn.f16.s32 %rs19, %r36;
	// end inline asm
	st.shared.u16 	[%r153+-28], %rs19;
	add.s32 	%r37, %r154, 19;
	// begin inline asm
	cvt.rn.f16.s32 %rs20, %r37;
	// end inline asm
	st.shared.u16 	[%r153+-26], %rs20;
	add.s32 	%r38, %r154, 20;
	// begin inline asm
	cvt.rn.f16.s32 %rs21, %r38;
	// end inline asm
	st.shared.u16 	[%r153+-24], %rs21;
	add.s32 	%r39, %r154, 21;
	// begin inline asm
	cvt.rn.f16.s32 %rs22, %r39;
	// end inline asm
	st.shared.u16 	[%r153+-22], %rs22;
	add.s32 	%r40, %r154, 22;
	// begin inline asm
	cvt.rn.f16.s32 %rs23, %r40;
	// end inline asm
	st.shared.u16 	[%r153+-20], %rs23;
	add.s32 	%r41, %r154, 23;
	// begin inline asm
	cvt.rn.f16.s32 %rs24, %r41;
	// end inline asm
	st.shared.u16 	[%r153+-18], %rs24;
	add.s32 	%r42, %r154, 24;
	// begin inline asm
	cvt.rn.f16.s32 %rs25, %r42;
	// end inline asm
	st.shared.u16 	[%r153+-16], %rs25;
	add.s32 	%r43, %r154, 25;
	// begin inline asm
	cvt.rn.f16.s32 %rs26, %r43;
	// end inline asm
	st.shared.u16 	[%r153+-14], %rs26;
	add.s32 	%r44, %r154, 26;
	// begin inline asm
	cvt.rn.f16.s32 %rs27, %r44;
	// end inline asm
	st.shared.u16 	[%r153+-12], %rs27;
	add.s32 	%r45, %r154, 27;
	// begin inline asm
	cvt.rn.f16.s32 %rs28, %r45;
	// end inline asm
	st.shared.u16 	[%r153+-10], %rs28;
	add.s32 	%r46, %r154, 28;
	// begin inline asm
	cvt.rn.f16.s32 %rs29, %r46;
	// end inline asm
	st.shared.u16 	[%r153+-8], %rs29;
	add.s32 	%r47, %r154, 29;
	// begin inline asm
	cvt.rn.f16.s32 %rs30, %r47;
	// end inline asm
	st.shared.u16 	[%r153+-6], %rs30;
	add.s32 	%r48, %r154, 30;
	// begin inline asm
	cvt.rn.f16.s32 %rs31, %r48;
	// end inline asm
	st.shared.u16 	[%r153+-4], %rs31;
	add.s32 	%r49, %r154, 31;
	// begin inline asm
	cvt.rn.f16.s32 %rs32, %r49;
	// end inline asm
	st.shared.u16 	[%r153+-2], %rs32;
	add.s32 	%r50, %r154, 32;
	// begin inline asm
	cvt.rn.f16.s32 %rs33, %r50;
	// end inline asm
	st.shared.u16 	[%r153], %rs33;
	add.s32 	%r51, %r154, 33;
	// begin inline asm
	cvt.rn.f16.s32 %rs34, %r51;
	// end inline asm
	st.shared.u16 	[%r153+2], %rs34;
	add.s32 	%r52, %r154, 34;
	// begin inline asm
	cvt.rn.f16.s32 %rs35, %r52;
	// end inline asm
	st.shared.u16 	[%r153+4], %rs35;
	add.s32 	%r53, %r154, 35;
	// begin inline asm
	cvt.rn.f16.s32 %rs36, %r53;
	// end inline asm
	st.shared.u16 	[%r153+6], %rs36;
	add.s32 	%r54, %r154, 36;
	// begin inline asm
	cvt.rn.f16.s32 %rs37, %r54;
	// end inline asm
	st.shared.u16 	[%r153+8], %rs37;
	add.s32 	%r55, %r154, 37;
	// begin inline asm
	cvt.rn.f16.s32 %rs38, %r55;
	// end inline asm
	st.shared.u16 	[%r153+10], %rs38;
	add.s32 	%r56, %r154, 38;
	// begin inline asm
	cvt.rn.f16.s32 %rs39, %r56;
	// end inline asm
	st.shared.u16 	[%r153+12], %rs39;
	add.s32 	%r57, %r154, 39;
	// begin inline asm
	cvt.rn.f16.s32 %rs40, %r57;
	// end inline asm
	st.shared.u16 	[%r153+14], %rs40;
	add.s32 	%r58, %r154, 40;
	// begin inline asm
	cvt.rn.f16.s32 %rs41, %r58;
	// end inline asm
	st.shared.u16 	[%r153+16], %rs41;
	add.s32 	%r59, %r154, 41;
	// begin inline asm
	cvt.rn.f16.s32 %rs42, %r59;
	// end inline asm
	st.shared.u16 	[%r153+18], %rs42;
	add.s32 	%r60, %r154, 42;
	// begin inline asm
	cvt.rn.f16.s32 %rs43, %r60;
	// end inline asm
	st.shared.u16 	[%r153+20], %rs43;
	add.s32 	%r61, %r154, 43;
	// begin inline asm
	cvt.rn.f16.s32 %rs44, %r61;
	// end inline asm
	st.shared.u16 	[%r153+22], %rs44;
	add.s32 	%r62, %r154, 44;
	// begin inline asm
	cvt.rn.f16.s32 %rs45, %r62;
	// end inline asm
	st.shared.u16 	[%r153+24], %rs45;
	add.s32 	%r63, %r154, 45;
	// begin inline asm
	cvt.rn.f16.s32 %rs46, %r63;
	// end inline asm
	st.shared.u16 	[%r153+26], %rs46;
	add.s32 	%r64, %r154, 46;
	// begin inline asm
	cvt.rn.f16.s32 %rs47, %r64;
	// end inline asm
	st.shared.u16 	[%r153+28], %rs47;
	add.s32 	%r65, %r154, 47;
	// begin inline asm
	cvt.rn.f16.s32 %rs48, %r65;
	// end inline asm
	st.shared.u16 	[%r153+30], %rs48;
	add.s32 	%r66, %r154, 48;
	// begin inline asm
	cvt.rn.f16.s32 %rs49, %r66;
	// end inline asm
	st.shared.u16 	[%r153+32], %rs49;
	add.s32 	%r67, %r154, 49;
	// begin inline asm
	cvt.rn.f16.s32 %rs50, %r67;
	// end inline asm
	st.shared.u16 	[%r153+34], %rs50;
	add.s32 	%r68, %r154, 50;
	// begin inline asm
	cvt.rn.f16.s32 %rs51, %r68;
	// end inline asm
	st.shared.u16 	[%r153+36], %rs51;
	add.s32 	%r69, %r154, 51;
	// begin inline asm
	cvt.rn.f16.s32 %rs52, %r69;
	// end inline asm
	st.shared.u16 	[%r153+38], %rs52;
	add.s32 	%r70, %r154, 52;
	// begin inline asm
	cvt.rn.f16.s32 %rs53, %r70;
	// end inline asm
	st.shared.u16 	[%r153+40], %rs53;
	add.s32 	%r71, %r154, 53;
	// begin inline asm
	cvt.rn.f16.s32 %rs54, %r71;
	// end inline asm
	st.shared.u16 	[%r153+42], %rs54;
	add.s32 	%r72, %r154, 54;
	// begin inline asm
	cvt.rn.f16.s32 %rs55, %r72;
	// end inline asm
	st.shared.u16 	[%r153+44], %rs55;
	add.s32 	%r73, %r154, 55;
	// begin inline asm
	cvt.rn.f16.s32 %rs56, %r73;
	// end inline asm
	st.shared.u16 	[%r153+46], %rs56;
	add.s32 	%r74, %r154, 56;
	// begin inline asm
	cvt.rn.f16.s32 %rs57, %r74;
	// end inline asm
	st.shared.u16 	[%r153+48], %rs57;
	add.s32 	%r75, %r154, 57;
	// begin inline asm
	cvt.rn.f16.s32 %rs58, %r75;
	// end inline asm
	st.shared.u16 	[%r153+50], %rs58;
	add.s32 	%r76, %r154, 58;
	// begin inline asm
	cvt.rn.f16.s32 %rs59, %r76;
	// end inline asm
	st.shared.u16 	[%r153+52], %rs59;
	add.s32 	%r77, %r154, 59;
	// begin inline asm
	cvt.rn.f16.s32 %rs60, %r77;
	// end inline asm
	st.shared.u16 	[%r153+54], %rs60;
	add.s32 	%r78, %r154, 60;
	// begin inline asm
	cvt.rn.f16.s32 %rs61, %r78;
	// end inline asm
	st.shared.u16 	[%r153+56], %rs61;
	add.s32 	%r79, %r154, 61;
	// begin inline asm
	cvt.rn.f16.s32 %rs62, %r79;
	// end inline asm
	st.shared.u16 	[%r153+58], %rs62;
	add.s32 	%r80, %r154, 62;
	// begin inline asm
	cvt.rn.f16.s32 %rs63, %r80;
	// end inline asm
	st.shared.u16 	[%r153+60], %rs63;
	add.s32 	%r81, %r154, 63;
	// begin inline asm
	cvt.rn.f16.s32 %rs64, %r81;
	// end inline asm
	st.shared.u16 	[%r153+62], %rs64;
	add.s32 	%r153, %r153, 128;
	add.s32 	%r154, %r154, 64;
	setp.ne.s32 	%p2, %r154, 256;
	@%p2 bra 	$L__BB1_2;
$L__BB1_3:
	setp.ne.s32 	%p3, %r1, 0;
	bar.sync 	0;
	@%p3 bra 	$L__BB1_6;
	add.u64 	%rd2, %SP, 0;
	add.u64 	%rd1, %SPL, 0;
	mov.u32 	%r85, _ZZ16TestLdMatrix_b16vE4smem;
	add.s32 	%r155, %r85, 16;
	mov.b32 	%r157, -16;
	mov.b32 	%r156, 30;
	mov.u64 	%rd3, $str;
	mov.u64 	%rd6, $str$4;
	mov.u64 	%rd8, $str$3;
$L__BB1_5:
	add.s32 	%r86, %r157, 16;
	st.local.u32 	[%rd1], %r86;
	cvta.global.u64 	%rd4, %rd3;
	{ // callseq 21, 0
	.param .b64 param0;
	st.param.b64 	[param0], %rd4;
	.param .b64 param1;
	st.param.b64 	[param1], %rd2;
	.param .b32 retval0;
	call.uni (retval0), 
	vprintf, 
	(
	param0, 
	param1
	);
	ld.param.b32 	%r87, [retval0];
	} // callseq 21
	ld.shared.u16 	%rs65, [%r155+-16];
	// begin inline asm
	{  cvt.f32.f16 %f1, %rs65;}

	// end inline asm
	cvt.f64.f32 	%fd1, %f1;
	st.local.f64 	[%rd1], %fd1;
	mov.b32 	%r89, 0;
	st.local.u32 	[%rd1+8], %r89;
	cvta.global.u64 	%rd7, %rd6;
	{ // callseq 22, 0
	.param .b64 param0;
	st.param.b64 	[param0], %rd7;
	.param .b64 param1;
	st.param.b64 	[param1], %rd2;
	.param .b32 retval0;
	call.uni (retval0), 
	vprintf, 
	(
	param0, 
	param1
	);
	ld.param.b32 	%r90, [retval0];
	} // callseq 22
	ld.shared.u16 	%rs66, [%r155+-14];
	// begin inline asm
	{  cvt.f32.f16 %f2, %rs66;}

	// end inline asm
	cvt.f64.f32 	%fd2, %f2;
	st.local.f64 	[%rd1], %fd2;
	mov.b32 	%r92, 1;
	st.local.u32 	[%rd1+8], %r92;
	{ // callseq 23, 0
	.param .b64 param0;
	st.param.b64 	[param0], %rd7;
	.param .b64 param1;
	st.param.b64 	[param1], %rd2;
	.param .b32 retval0;
	call.uni (retval0), 
	vprintf, 
	(
	param0, 
	param1
	);
	ld.param.b32 	%r93, [retval0];
	} // callseq 23
	ld.shared.u16 	%rs67, [%r155+-12];
	// begin inline asm
	{  cvt.f32.f16 %f3, %rs67;}

	// end inline asm
	cvt.f64.f32 	%fd3, %f3;
	st.local.f64 	[%rd1], %fd3;
	mov.b32 	%r95, 2;
	st.local.u32 	[%rd1+8], %r95;
	{ // callseq 24, 0
	.param .b64 param0;
	st.param.b64 	[param0], %rd7;
	.param .b64 param1;
	st.param.b64 	[param1], %rd2;
	.param .b32 retval0;
	call.uni (retval0), 
	vprintf, 
	(
	param0, 
	param1
	);
	ld.param.b32 	%r96, [retval0];
	} // callseq 24
	ld.shared.u16 	%rs68, [%r155+-10];
	// begin inline asm
	{  cvt.f32.f16 %f4, %rs68;}

	// end inline asm
	cvt.f64.f32 	%fd4, %f4;
	st.local.f64 	[%rd1], %fd4;
	mov.b32 	%r98, 3;
	st.local.u32 	[%rd1+8], %r98;
	{ // callseq 25, 0
	.param .b64 param0;
	st.param.b64 	[param0], %rd7;
	.param .b64 param1;
	st.param.b64 	[param1], %rd2;
	.param .b32 retval0;
	call.uni (retval0), 
	vprintf, 
	(
	param0, 
	param1
	);
	ld.param.b32 	%r99, [retval0];
	} // callseq 25
	ld.shared.u16 	%rs69, [%r155+-8];
	// begin inline asm
	{  cvt.f32.f16 %f5, %rs69;}

	// end inline asm
	cvt.f64.f32 	%fd5, %f5;
	st.local.f64 	[%rd1], %fd5;
	mov.b32 	%r101, 4;
	st.local.u32 	[%rd1+8], %r101;
	{ // callseq 26, 0
	.param .b64 param0;
	st.param.b64 	[param0], %rd7;
	.param .b64 param1;
	st.param.b64 	[param1], %rd2;
	.param .b32 retval0;
	call.uni (retval0), 
	vprintf, 
	(
	param0, 
	param1
	);
	ld.param.b32 	%r102, [retval0];
	} // callseq 26
	ld.shared.u16 	%rs70, [%r155+-6];
	// begin inline asm
	{  cvt.f32.f16 %f6, %rs70;}

	// end inline asm
	cvt.f64.f32 	%fd6, %f6;
	st.local.f64 	[%rd1], %fd6;
	mov.b32 	%r104, 5;
	st.local.u32 	[%rd1+8], %r104;
	{ // callseq 27, 0
	.param .b64 param0;
	st.param.b64 	[param0], %rd7;
	.param .b64 param1;
	st.param.b64 	[param1], %rd2;
	.param .b32 retval0;
	call.uni (retval0), 
	vprintf, 
	(
	param0, 
	param1
	);
	ld.param.b32 	%r105, [retval0];
	} // callseq 27
	ld.shared.u16 	%rs71, [%r155+-4];
	// begin inline asm
	{  cvt.f32.f16 %f7, %rs71;}

	// end inline asm
	cvt.f64.f32 	%fd7, %f7;
	st.local.f64 	[%rd1], %fd7;
	mov.b32 	%r107, 6;
	st.local.u32 	[%rd1+8], %r107;
	{ // callseq 28, 0
	.param .b64 param0;
	st.param.b64 	[param0], %rd7;
	.param .b64 param1;
	st.param.b64 	[param1], %rd2;
	.param .b32 retval0;
	call.uni (retval0), 
	vprintf, 
	(
	param0, 
	param1
	);
	ld.param.b32 	%r108, [retval0];
	} // callseq 28
	ld.shared.u16 	%rs72, [%r155+-2];
	// begin inline asm
	{  cvt.f32.f16 %f8, %rs72;}

	// end inline asm
	cvt.f64.f32 	%fd8, %f8;
	st.local.f64 	[%rd1], %fd8;
	mov.b32 	%r110, 7;
	st.local.u32 	[%rd1+8], %r110;
	{ // callseq 29, 0
	.param .b64 param0;
	st.param.b64 	[param0], %rd7;
	.param .b64 param1;
	st.param.b64 	[param1], %rd2;
	.param .b32 retval0;
	call.uni (retval0), 
	vprintf, 
	(
	param0, 
	param1
	);
	ld.param.b32 	%r111, [retval0];
	} // callseq 29
	ld.shared.u16 	%rs73, [%r155];
	// begin inline asm
	{  cvt.f32.f16 %f9, %rs73;}

	// end inline asm
	cvt.f64.f32 	%fd9, %f9;
	st.local.f64 	[%rd1], %fd9;
	mov.b32 	%r113, 8;
	st.local.u32 	[%rd1+8], %r113;
	{ // callseq 30, 0
	.param .b64 param0;
	st.param.b64 	[param0], %rd7;
	.param .b64 param1;
	st.param.b64 	[param1], %rd2;
	.param .b32 retval0;
	call.uni (retval0), 
	vprintf, 
	(
	param0, 
	param1
	);
	ld.param.b32 	%r114, [retval0];
	} // callseq 30
	ld.shared.u16 	%rs74, [%r155+2];
	// begin inline asm
	{  cvt.f32.f16 %f10, %rs74;}

	// end inline asm
	cvt.f64.f32 	%fd10, %f10;
	st.local.f64 	[%rd1], %fd10;
	mov.b32 	%r116, 9;
	st.local.u32 	[%rd1+8], %r116;
	{ // callseq 31, 0
	.param .b64 param0;
	st.param.b64 	[param0], %rd7;
	.param .b64 param1;
	st.param.b64 	[param1], %rd2;
	.param .b32 retval0;
	call.uni (retval0), 
	vprintf, 
	(
	param0, 
	param1
	);
	ld.param.b32 	%r117, [retval0];
	} // callseq 31
	ld.shared.u16 	%rs75, [%r155+4];
	// begin inline asm
	{  cvt.f32.f16 %f11, %rs75;}

	// end inline asm
	cvt.f64.f32 	%fd11, %f11;
	st.local.f64 	[%rd1], %fd11;
	mov.b32 	%r119, 10;
	st.local.u32 	[%rd1+8], %r119;
	{ // callseq 32, 0
	.param .b64 param0;
	st.param.b64 	[param0], %rd7;
	.param .b64 param1;
	st.param.b64 	[param1], %rd2;
	.param .b32 retval0;
	call.uni (retval0), 
	vprintf, 
	(
	param0, 
	param1
	);
	ld.param.b32 	%r120, [retval0];
	} // callseq 32
	ld.shared.u16 	%rs76, [%r155+6];
	// begin inline asm
	{  cvt.f32.f16 %f12, %rs76;}

	// end inline asm
	cvt.f64.f32 	%fd12, %f12;
	st.local.f64 	[%rd1], %fd12;
	mov.b32 	%r122, 11;
	st.local.u32 	[%rd1+8], %r122;
	{ // callseq 33, 0
	.param .b64 param0;
	st.param.b64 	[param0], %rd7;
	.param .b64 param1;
	st.param.b64 	[param1], %rd2;
	.param .b32 retval0;
	call.uni (retval0), 
	vprintf, 
	(
	param0, 
	param1
	);
	ld.param.b32 	%r123, [retval0];
	} // callseq 33
	ld.shared.u16 	%rs77, [%r155+8];
	// begin inline asm
	{  cvt.f32.f16 %f13, %rs77;}

	// end inline asm
	cvt.f64.f32 	%fd13, %f13;
	st.local.f64 	[%rd1], %fd13;
	mov.b32 	%r125, 12;
	st.local.u32 	[%rd1+8], %r125;
	{ // callseq 34, 0
	.param .b64 param0;
	st.param.b64 	[param0], %rd7;
	.param .b64 param1;
	st.param.b64 	[param1], %rd2;
	.param .b32 retval0;
	call.uni (retval0), 
	vprintf, 
	(
	param0, 
	param1
	);
	ld.param.b32 	%r126, [retval0];
	} // callseq 34
	ld.shared.u16 	%rs78, [%r155+10];
	// begin inline asm
	{  cvt.f32.f16 %f14, %rs78;}

	// end inline asm
	cvt.f64.f32 	%fd14, %f14;
	st.local.f64 	[%rd1], %fd14;
	mov.b32 	%r128, 13;
	st.local.u32 	[%rd1+8], %r128;
	{ // callseq 35, 0
	.param .b64 param0;
	st.param.b64 	[param0], %rd7;
	.param .b64 param1;
	st.param.b64 	[param1], %rd2;
	.param .b32 retval0;
	call.uni (retval0), 
	vprintf, 
	(
	param0, 
	param1
	);
	ld.param.b32 	%r129, [retval0];
	} // callseq 35
	ld.shared.u16 	%rs79, [%r155+12];
	// begin inline asm
	{  cvt.f32.f16 %f15, %rs79;}

	// end inline asm
	cvt.f64.f32 	%fd15, %f15;
	st.local.f64 	[%rd1], %fd15;
	mov.b32 	%r131, 14;
	st.local.u32 	[%rd1+8], %r131;
	{ // callseq 36, 0
	.param .b64 param0;
	st.param.b64 	[param0], %rd7;
	.param .b64 param1;
	st.param.b64 	[param1], %rd2;
	.param .b32 retval0;
	call.uni (retval0), 
	vprintf, 
	(
	param0, 
	param1
	);
	ld.param.b32 	%r132, [retval0];
	} // callseq 36
	ld.shared.u16 	%rs80, [%r155+14];
	// begin inline asm
	{  cvt.f32.f16 %f16, %rs80;}

	// end inline asm
	cvt.f64.f32 	%fd16, %f16;
	st.local.f64 	[%rd1], %fd16;
	mov.b32 	%r134, 15;
	st.local.u32 	[%rd1+8], %r134;
	{ // callseq 37, 0
	.param .b64 param0;
	st.param.b64 	[param0], %rd7;
	.param .b64 param1;
	st.param.b64 	[param1], %rd2;
	.param .b32 retval0;
	call.uni (retval0), 
	vprintf, 
	(
	param0, 
	param1
	);
	ld.param.b32 	%r135, [retval0];
	} // callseq 37
	cvta.global.u64 	%rd9, %rd8;
	{ // callseq 38, 0
	.param .b64 param0;
	st.param.b64 	[param0], %rd9;
	.param .b64 param1;
	st.param.b64 	[param1], 0;
	.param .b32 retval0;
	call.uni (retval0), 
	vprintf, 
	(
	param0, 
	param1
	);
	ld.param.b32 	%r137, [retval0];
	} // callseq 38
	add.s32 	%r157, %r157, 1;
	add.s32 	%r156, %r156, 32;
	add.s32 	%r155, %r155, 32;
	setp.ne.s32 	%p4, %r156, 542;
	@%p4 bra 	$L__BB1_5;
$L__BB1_6:
	add.u64 	%rd10, %SP, 16;
	add.u64 	%rd11, %SPL, 16;
	shl.b32 	%r144, %r1, 4;
	and.b32  	%r145, %r144, 240;
	shr.u32 	%r146, %r1, 1;
	and.b32  	%r147, %r146, 2147483640;
	add.s32 	%r148, %r145, %r147;
	shl.b32 	%r149, %r148, 1;
	mov.u32 	%r150, _ZZ16TestLdMatrix_b16vE4smem;
	add.s32 	%r143, %r150, %r149;
	// begin inline asm
	ldmatrix.sync.aligned.m8n8.x4.shared.b16 { %r139, %r140, %r141, %r142 }, [ %r143];

	// end inline asm
	mov.b32 	{%rs81, %rs82}, %r139;
	// begin inline asm
	{  cvt.f32.f16 %f17, %rs81;}

	// end inline asm
	cvt.f64.f32 	%fd17, %f17;
	// begin inline asm
	{  cvt.f32.f16 %f18, %rs82;}

	// end inline asm
	cvt.f64.f32 	%fd18, %f18;
	mov.b32 	{%rs83, %rs84}, %r140;
	// begin inline asm
	{  cvt.f32.f16 %f19, %rs83;}

	// end inline asm
	cvt.f64.f32 	%fd19, %f19;
	// begin inline asm
	{  cvt.f32.f16 %f20, %rs84;}

	// end inline asm
	cvt.f64.f32 	%fd20, %f20;
	mov.b32 	{%rs85, %rs86}, %r141;
	// begin inline asm
	{  cvt.f32.f16 %f21, %rs85;}

	// end inline asm
	cvt.f64.f32 	%fd21, %f21;
	// begin inline asm
	{  cvt.f32.f16 %f22, %rs86;}

	// end inline asm
	cvt.f64.f32 	%fd22, %f22;
	mov.b32 	{%rs87, %rs88}, %r142;
	// begin inline asm
	{  cvt.f32.f16 %f23, %rs87;}

	// end inline asm
	cvt.f64.f32 	%fd23, %f23;
	// begin inline asm
	{  cvt.f32.f16 %f24, %rs88;}

	// end inline asm
	cvt.f64.f32 	%fd24, %f24;
	st.local.u32 	[%rd11], %r1;
	st.local.f64 	[%rd11+8], %fd17;
	st.local.f64 	[%rd11+16], %fd18;
	st.local.f64 	[%rd11+24], %fd19;
	st.local.f64 	[%rd11+32], %fd20;
	st.local.f64 	[%rd11+40], %fd21;
	st.local.f64 	[%rd11+48], %fd22;
	st.local.f64 	[%rd11+56], %fd23;
	st.local.f64 	[%rd11+64], %fd24;
	mov.u64 	%rd12, $str$6;
	cvta.global.u64 	%rd13, %rd12;
	{ // callseq 39, 0
	.param .b64 param0;
	st.param.b64 	[param0], %rd13;
	.param .b64 param1;
	st.param.b64 	[param1], %rd10;
	.param .b32 retval0;
	call.uni (retval0), 
	vprintf, 
	(
	param0, 
	param1
	);
	ld.param.b32 	%r151, [retval0];
	} // callseq 39
	ret;

}
	// .globl	_Z22TestLdMatrix_Trans_b16v
.visible .entry _Z22TestLdMatrix_Trans_b16v()
{
	.local .align 8 .b8 	__local_depot2[56];
	.reg .b64 	%SP;
	.reg .b64 	%SPL;
	.reg .pred 	%p<4>;
	.reg .b16 	%rs<149>;
	.reg .b32 	%r<200>;
	.reg .b32 	%f<21>;
	.reg .b64 	%rd<16>;
	.reg .b64 	%fd<21>;
	// demoted variable
	.shared .align 2 .b8 _ZZ22TestLdMatrix_Trans_b16vE4smem[256];
	mov.u64 	%SPL, __local_depot2;
	cvta.local.u64 	%SP, %SPL;
	mov.u32 	%r6, %ntid.x;
	mov.u32 	%r7, %ctaid.x;
	mov.u32 	%r8, %tid.x;
	mad.lo.s32 	%r1, %r6, %r7, %r8;
	setp.ne.s32 	%p1, %r1, 0;
	@%p1 bra 	$L__BB2_2;
	mov.b32 	%r9, 0;
	// begin inline asm
	cvt.rn.f16.s32 %rs1, %r9;
	// end inline asm
	st.shared.u16 	[_ZZ22TestLdMatrix_Trans_b16vE4smem], %rs1;
	mov.b32 	%r10, 1;
	// begin inline asm
	cvt.rn.f16.s32 %rs2, %r10;
	// end inline asm
	st.shared.u16 	[_ZZ22TestLdMatrix_Trans_b16vE4smem+2], %rs2;
	mov.b32 	%r11, 2;
	// begin inline asm
	cvt.rn.f16.s32 %rs3, %r11;
	// end inline asm
	st.shared.u16 	[_ZZ22TestLdMatrix_Trans_b16vE4smem+4], %rs3;
	mov.b32 	%r12, 3;
	// begin inline asm
	cvt.rn.f16.s32 %rs4, %r12;
	// end inline asm
	st.shared.u16 	[_ZZ22TestLdMatrix_Trans_b16vE4smem+6], %rs4;
	mov.b32 	%r13, 4;
	// begin inline asm
	cvt.rn.f16.s32 %rs5, %r13;
	// end inline asm
	st.shared.u16 	[_ZZ22TestLdMatrix_Trans_b16vE4smem+8], %rs5;
	mov.b32 	%r14, 5;
	// begin inline asm
	cvt.rn.f16.s32 %rs6, %r14;
	// end inline asm
	st.shared.u16 	[_ZZ22TestLdMatrix_Trans_b16vE4smem+10], %rs6;
	mov.b32 	%r15, 6;
	// begin inline asm
	cvt.rn.f16.s32 %rs7, %r15;
	// end inline asm
	st.shared.u16 	[_ZZ22TestLdMatrix_Trans_b16vE4smem+12], %rs7;
	mov.b32 	%r16, 7;
	// begin inline asm
	cvt.rn.f16.s32 %rs8, %r16;
	// end inline asm
	st.shared.u16 	[_ZZ22TestLdMatrix_Trans_b16vE4smem+14], %rs8;
	mov.b32 	%r17, 8;
	// begin inline asm
	cvt.rn.f16.s32 %rs9, %r17;
	// end inline asm
	st.shared.u16 	[_ZZ22TestLdMatrix_Trans_b16vE4smem+16], %rs9;
	mov.b32 	%r18, 9;
	// begin inline asm
	cvt.rn.f16.s32 %rs10, %r18;
	// end inline asm
	st.shared.u16 	[_ZZ22TestLdMatrix_Trans_b16vE4smem+18], %rs10;
	mov.b32 	%r19, 10;
	// begin inline asm
	cvt.rn.f16.s32 %rs11, %r19;
	// end inline asm
	st.shared.u16 	[_ZZ22TestLdMatrix_Trans_b16vE4smem+20], %rs11;
	mov.b32 	%r20, 11;
	// begin inline asm
	cvt.rn.f16.s32 %rs12, %r20;
	// end inline asm
	st.shared.u16 	[_ZZ22TestLdMatrix_Trans_b16vE4smem+22], %rs12;
	mov.b32 	%r21, 12;
	// begin inline asm
	cvt.rn.f16.s32 %rs13, %r21;
	// end inline asm
	st.shared.u16 	[_ZZ22TestLdMatrix_Trans_b16vE4smem+24], %rs13;
	mov.b32 	%r22, 13;
	// begin inline asm
	cvt.rn.f16.s32 %rs14, %r22;
	// end inline asm
	st.shared.u16 	[_ZZ22TestLdMatrix_Trans_b16vE4smem+26], %rs14;
	mov.b32 	%r23, 14;
	// begin inline asm
	cvt.rn.f16.s32 %rs15, %r23;
	// end inline asm
	st.shared.u16 	[_ZZ22TestLdMatrix_Trans_b16vE4smem+28], %rs15;
	mov.b32 	%r24, 15;
	// begin inline asm
	cvt.rn.f16.s32 %rs16, %r24;
	// end inline asm
	st.shared.u16 	[_ZZ22TestLdMatrix_Trans_b16vE4smem+30], %rs16;
	mov.b32 	%r25, 16;
	// begin inline asm
	cvt.rn.f16.s32 %rs17, %r25;
	// end inline asm
	st.shared.u16 	[_ZZ22TestLdMatrix_Trans_b16vE4smem+32], %rs17;
	mov.b32 	%r26, 17;
	// begin inline asm
	cvt.rn.f16.s32 %rs18, %r26;
	// end inline asm
	st.shared.u16 	[_ZZ22TestLdMatrix_Trans_b16vE4smem+34], %rs18;
	mov.b32 	%r27, 18;
	// begin inline asm
	cvt.rn.f16.s32 %rs19, %r27;
	// end inline asm
	st.shared.u16 	[_ZZ22TestLdMatrix_Trans_b16vE4smem+36], %rs19;
	mov.b32 	%r28, 19;
	// begin inline asm
	cvt.rn.f16.s32 %rs20, %r28;
	// end inline asm
	st.shared.u16 	[_ZZ22TestLdMatrix_Trans_b16vE4smem+38], %rs20;
	mov.b32 	%r29, 20;
	// begin inline asm
	cvt.rn.f16.s32 %rs21, %r29;
	// end inline asm
	st.shared.u16 	[_ZZ22TestLdMatrix_Trans_b16vE4smem+40], %rs21;
	mov.b32 	%r30, 21;
	// begin inline asm
	cvt.rn.f16.s32 %rs22, %r30;
	// end inline asm
	st.shared.u16 	[_ZZ22TestLdMatrix_Trans_b16vE4smem+42], %rs22;
	mov.b32 	%r31, 22;
	// begin inline asm
	cvt.rn.f16.s32 %rs23, %r31;
	// end inline asm
	st.shared.u16 	[_ZZ22TestLdMatrix_Trans_b16vE4smem+44], %rs23;
	mov.b32 	%r32, 23;
	// begin inline asm
	cvt.rn.f16.s32 %rs24, %r32;
	// end inline asm
	st.shared.u16 	[_ZZ22TestLdMatrix_Trans_b16vE4smem+46], %rs24;
	mov.b32 	%r33, 24;
	// begin inline asm
	cvt.rn.f16.s32 %rs25, %r33;
	// end inline asm
	st.shared.u16 	[_ZZ22TestLdMatrix_Trans_b16vE4smem+48], %rs25;
	mov.b32 	%r34, 25;
	// begin inline asm
	cvt.rn.f16.s32 %rs26, %r34;
	// end inline asm
	st.shared.u16 	[_ZZ22TestLdMatrix_Trans_b16vE4smem+50], %rs26;
	mov.b32 	%r35, 26;
	// begin inline asm
	cvt.rn.f16.s32 %rs27, %r35;
	// end inline asm
	st.shared.u16 	[_ZZ22TestLdMatrix_Trans_b16vE4smem+52], %rs27;
	mov.b32 	%r36, 27;
	// begin inline asm
	cvt.rn.f16.s32 %rs28, %r36;
	// end inline asm
	st.shared.u16 	[_ZZ22TestLdMatrix_Trans_b16vE4smem+54], %rs28;
	mov.b32 	%r37, 28;
	// begin inline asm
	cvt.rn.f16.s32 %rs29, %r37;
	// end inline asm
	st.shared.u16 	[_ZZ22TestLdMatrix_Trans_b16vE4smem+56], %rs29;
	mov.b32 	%r38, 29;
	// begin inline asm
	cvt.rn.f16.s32 %rs30, %r38;
	// end inline asm
	st.shared.u16 	[_ZZ22TestLdMatrix_Trans_b16vE4smem+58], %rs30;
	mov.b32 	%r39, 30;
	// begin inline asm
	cvt.rn.f16.s32 %rs31, %r39;
	// end inline asm
	st.shared.u16 	[_ZZ22TestLdMatrix_Trans_b16vE4smem+60], %rs31;
	mov.b32 	%r40, 31;
	// begin inline asm
	cvt.rn.f16.s32 %rs32, %r40;
	// end inline asm
	st.shared.u16 	[_ZZ22TestLdMatrix_Trans_b16vE4smem+62], %rs32;
	mov.b32 	%r41, 32;
	// begin inline asm
	cvt.rn.f16.s32 %rs33, %r41;
	// end inline asm
	st.shared.u16 	[_ZZ22TestLdMatrix_Trans_b16vE4smem+64], %rs33;
	mov.b32 	%r42, 33;
	// begin inline asm
	cvt.rn.f16.s32 %rs34, %r42;
	// end inline asm
	st.shared.u16 	[_ZZ22TestLdMatrix_Trans_b16vE4smem+66], %rs34;
	mov.b32 	%r43, 34;
	// begin inline asm
	cvt.rn.f16.s32 %rs35, %r43;
	// end inline asm
	st.shared.u16 	[_ZZ22TestLdMatrix_Trans_b16vE4smem+68], %rs35;
	mov.b32 	%r44, 35;
	// begin inline asm
	cvt.rn.f16.s32 %rs36, %r44;
	// end inline asm
	st.shared.u16 	[_ZZ22TestLdMatrix_Trans_b16vE4smem+70], %rs36;
	mov.b32 	%r45, 36;
	// begin inline asm
	cvt.rn.f16.s32 %rs37, %r45;
	// end inline asm
	st.shared.u16 	[_ZZ22TestLdMatrix_Trans_b16vE4smem+72], %rs37;
	mov.b32 	%r46, 37;
	// begin inline asm
	cvt.rn.f16.s32 %rs38, %r46;
	// end inline asm
	st.shared.u16 	[_ZZ22TestLdMatrix_Trans_b16vE4smem+74], %rs38;
	mov.b32 	%r47, 38;
	// begin inline asm
	cvt.rn.f16.s32 %rs39, %r47;
	// end inline asm
	st.shared.u16 	[_ZZ22TestLdMatrix_Trans_b16vE4smem+76], %rs39;
	mov.b32 	%r48, 39;
	// begin inline asm
	cvt.rn.f16.s32 %rs40, %r48;
	// end inline asm
	st.shared.u16 	[_ZZ22TestLdMatrix_Trans_b16vE4smem+78], %rs40;
	mov.b32 	%r49, 40;
	// begin inline asm
	cvt.rn.f16.s32 %rs41, %r49;
	// end inline asm
	st.shared.u16 	[_ZZ22TestLdMatrix_Trans_b16vE4smem+80], %rs41;
	mov.b32 	%r50, 41;
	// begin inline asm
	cvt.rn.f16.s32 %rs42, %r50;
	// end inline asm
	st.shared.u16 	[_ZZ22TestLdMatrix_Trans_b16vE4smem+82], %rs42;
	mov.b32 	%r51, 42;
	// begin inline asm
	cvt.rn.f16.s32 %rs43, %r51;
	// end inline asm
	st.shared.u16 	[_ZZ22TestLdMatrix_Trans_b16vE4smem+84], %rs43;
	mov.b32 	%r52, 43;
	// begin inline asm
	cvt.rn.f16.s32 %rs44, %r52;
	// end inline asm
	st.shared.u16 	[_ZZ22TestLdMatrix_Trans_b16vE4smem+86], %rs44;
	mov.b32 	%r53, 44;
	// begin inline asm
	cvt.rn.f16.s32 %rs45, %r53;
	// end inline asm
	st.shared.u16 	[_ZZ22TestLdMatrix_Trans_b16vE4smem+88], %rs45;
	mov.b32 	%r54, 45;
	// begin inline asm
	cvt.rn.f16.s32 %rs46, %r54;
	// end inline asm
	st.shared.u16 	[_ZZ22TestLdMatrix_Trans_b16vE4smem+90], %rs46;
	mov.b32 	%r55, 46;
	// begin inline asm
	cvt.rn.f16.s32 %rs47, %r55;
	// end inline asm
	st.shared.u16 	[_ZZ22TestLdMatrix_Trans_b16vE4smem+92], %rs47;
	mov.b32 	%r56, 47;
	// begin inline asm
	cvt.rn.f16.s32 %rs48, %r56;
	// end inline asm
	st.shared.u16 	[_ZZ22TestLdMatrix_Trans_b16vE4smem+94], %rs48;
	mov.b32 	%r57, 48;
	// begin inline asm
	cvt.rn.f16.s32 %rs49, %r57;
	// end inline asm
	st.shared.u16 	[_ZZ22TestLdMatrix_Trans_b16vE4smem+96], %rs49;
	mov.b32 	%r58, 49;
	// begin inline asm
	cvt.rn.f16.s32 %rs50, %r58;
	// end inline asm
	st.shared.u16 	[_ZZ22TestLdMatrix_Trans_b16vE4smem+98], %rs50;
	mov.b32 	%r59, 50;
	// begin inline asm
	cvt.rn.f16.s32 %rs51, %r59;
	// end inline asm
	st.shared.u16 	[_ZZ22TestLdMatrix_Trans_b16vE4smem+100], %rs51;
	mov.b32 	%r60, 51;
	// begin inline asm
	cvt.rn.f16.s32 %rs52, %r60;
	// end inline asm
	st.shared.u16 	[_ZZ22TestLdMatrix_Trans_b16vE4smem+102], %rs52;
	mov.b32 	%r61, 52;
	// begin inline asm
	cvt.rn.f16.s32 %rs53, %r61;
	// end inline asm
	st.shared.u16 	[_ZZ22TestLdMatrix_Trans_b16vE4smem+104], %rs53;
	mov.b32 	%r62, 53;
	// begin inline asm
	cvt.rn.f16.s32 %rs54, %r62;
	// end inline asm
	st.shared.u16 	[_ZZ22TestLdMatrix_Trans_b16vE4smem+106], %rs54;
	mov.b32 	%r63, 54;
	// begin inline asm
	cvt.rn.f16.s32 %rs55, %r63;
	// end inline asm
	st.shared.u16 	[_ZZ22TestLdMatrix_Trans_b16vE4smem+108], %rs55;
	mov.b32 	%r64, 55;
	// begin inline asm
	cvt.rn.f16.s32 %rs56, %r64;
	// end inline asm
	st.shared.u16 	[_ZZ22TestLdMatrix_Trans_b16vE4smem+110], %rs56;
	mov.b32 	%r65, 56;
	// begin inline asm
	cvt.rn.f16.s32 %rs57, %r65;
	// end inline asm
	st.shared.u16 	[_ZZ22TestLdMatrix_Trans_b16vE4smem+112], %rs57;
	mov.b32 	%r66, 57;
	// begin inline asm
	cvt.rn.f16.s32 %rs58, %r66;
	// end inline asm
	st.shared.u16 	[_ZZ22TestLdMatrix_Trans_b16vE4smem+114], %rs58;
	mov.b32 	%r67, 58;
	// begin inline asm
	cvt.rn.f16.s32 %rs59, %r67;
	// end inline asm
	st.shared.u16 	[_ZZ22TestLdMatrix_Trans_b16vE4smem+116], %rs59;
	mov.b32 	%r68, 59;
	// begin inline asm
	cvt.rn.f16.s32 %rs60, %r68;
	// end inline asm
	st.shared.u16 	[_ZZ22TestLdMatrix_Trans_b16vE4smem+118], %rs60;
	mov.b32 	%r69, 60;
	// begin inline asm
	cvt.rn.f16.s32 %rs61, %r69;
	// end inline asm
	st.shared.u16 	[_ZZ22TestLdMatrix_Trans_b16vE4smem+120], %rs61;
	mov.b32 	%r70, 61;
	// begin inline asm
	cvt.rn.f16.s32 %rs62, %r70;
	// end inline asm
	st.shared.u16 	[_ZZ22TestLdMatrix_Trans_b16vE4smem+122], %rs62;
	mov.b32 	%r71, 62;
	// begin inline asm
	cvt.rn.f16.s32 %rs63, %r71;
	// end inline asm
	st.shared.u16 	[_ZZ22TestLdMatrix_Trans_b16vE4smem+124], %rs63;
	mov.b32 	%r72, 63;
	// begin inline asm
	cvt.rn.f16.s32 %rs64, %r72;
	// end inline asm
	st.shared.u16 	[_ZZ22TestLdMatrix_Trans_b16vE4smem+126], %rs64;
	mov.b32 	%r73, 64;
	// begin inline asm
	cvt.rn.f16.s32 %rs65, %r73;
	// end inline asm
	st.shared.u16 	[_ZZ22TestLdMatrix_Trans_b16vE4smem+128], %rs65;
	mov.b32 	%r74, 65;
	// begin inline asm
	cvt.rn.f16.s32 %rs66, %r74;
	// end inline asm
	st.shared.u16 	[_ZZ22TestLdMatrix_Trans_b16vE4smem+130], %rs66;
	mov.b32 	%r75, 66;
	// begin inline asm
	cvt.rn.f16.s32 %rs67, %r75;
	// end inline asm
	st.shared.u16 	[_ZZ22TestLdMatrix_Trans_b16vE4smem+132], %rs67;
	mov.b32 	%r76, 67;
	// begin inline asm
	cvt.rn.f16.s32 %rs68, %r76;
	// end inline asm
	st.shared.u16 	[_ZZ22TestLdMatrix_Trans_b16vE4smem+134], %rs68;
	mov.b32 	%r77, 68;
	// begin inline asm
	cvt.rn.f16.s32 %rs69, %r77;
	// end inline asm
	st.shared.u16 	[_ZZ22TestLdMatrix_Trans_b16vE4smem+136], %rs69;
	mov.b32 	%r78, 69;
	// begin inline asm
	cvt.rn.f16.s32 %rs70, %r78;
	// end inline asm
	st.shared.u16 	[_ZZ22TestLdMatrix_Trans_b16vE4smem+138], %rs70;
	mov.b32 	%r79, 70;
	// begin inline asm
	cvt.rn.f16.s32 %rs71, %r79;
	// end inline asm
	st.shared.u16 	[_ZZ22TestLdMatrix_Trans_b16vE4smem+140], %rs71;
	mov.b32 	%r80, 71;
	// begin inline asm
	cvt.rn.f16.s32 %rs72, %r80;
	// end inline asm
	st.shared.u16 	[_ZZ22TestLdMatrix_Trans_b16vE4smem+142], %rs72;
	mov.b32 	%r81, 72;
	// begin inline asm
	cvt.rn.f16.s32 %rs73, %r81;
	// end inline asm
	st.shared.u16 	[_ZZ22TestLdMatrix_Trans_b16vE4smem+144], %rs73;
	mov.b32 	%r82, 73;
	// begin inline asm
	cvt.rn.f16.s32 %rs74, %r82;
	// end inline asm
	st.shared.u16 	[_ZZ22TestLdMatrix_Trans_b16vE4smem+146], %rs74;
	mov.b32 	%r83, 74;
	// begin inline asm
	cvt.rn.f16.s32 %rs75, %r83;
	// end inline asm
	st.shared.u16 	[_ZZ22TestLdMatrix_Trans_b16vE4smem+148], %rs75;
	mov.b32 	%r84, 75;
	// begin inline asm
	cvt.rn.f16.s32 %rs76, %r84;
	// end inline asm
	st.shared.u16 	[_ZZ22TestLdMatrix_Trans_b16vE4smem+150], %rs76;
	mov.b32 	%r85, 76;
	// begin inline asm
	cvt.rn.f16.s32 %rs77, %r85;
	// end inline asm
	st.shared.u16 	[_ZZ22TestLdMatrix_Trans_b16vE4smem+152], %rs77;
	mov.b32 	%r86, 77;
	// begin inline asm
	cvt.rn.f16.s32 %rs78, %r86;
	// end inline asm
	st.shared.u16 	[_ZZ22TestLdMatrix_Trans_b16vE4smem+154], %rs78;
	mov.b32 	%r87, 78;
	// begin inline asm
	cvt.rn.f16.s32 %rs79, %r87;
	// end inline asm
	st.shared.u16 	[_ZZ22TestLdMatrix_Trans_b16vE4smem+156], %rs79;
	mov.b32 	%r88, 79;
	// begin inline asm
	cvt.rn.f16.s32 %rs80, %r88;
	// end inline asm
	st.shared.u16 	[_ZZ22TestLdMatrix_Trans_b16vE4smem+158], %rs80;
	mov.b32 	%r89, 80;
	// begin inline asm
	cvt.rn.f16.s32 %rs81, %r89;
	// end inline asm
	st.shared.u16 	[_ZZ22TestLdMatrix_Trans_b16vE4smem+160], %rs81;
	mov.b32 	%r90, 81;
	// begin inline asm
	cvt.rn.f16.s32 %rs82, %r90;
	// end inline asm
	st.shared.u16 	[_ZZ22TestLdMatrix_Trans_b16vE4smem+162], %rs82;
	mov.b32 	%r91, 82;
	// begin inline asm
	cvt.rn.f16.s32 %rs83, %r91;
	// end inline asm
	st.shared.u16 	[_ZZ22TestLdMatrix_Trans_b16vE4smem+164], %rs83;
	mov.b32 	%r92, 83;
	// begin inline asm
	cvt.rn.f16.s32 %rs84, %r92;
	// end inline asm
	st.shared.u16 	[_ZZ22TestLdMatrix_Trans_b16vE4smem+166], %rs84;
	mov.b32 	%r93, 84;
	// begin inline asm
	cvt.rn.f16.s32 %rs85, %r93;
	// end inline asm
	st.shared.u16 	[_ZZ22TestLdMatrix_Trans_b16vE4smem+168], %rs85;
	mov.b32 	%r94, 85;
	// begin inline asm
	cvt.rn.f16.s32 %rs86, %r94;
	// end inline asm
	st.shared.u16 	[_ZZ22TestLdMatrix_Trans_b16vE4smem+170], %rs86;
	mov.b32 	%r95, 86;
	// begin inline asm
	cvt.rn.f16.s32 %rs87, %r95;
	// end inline asm
	st.shared.u16 	[_ZZ22TestLdMatrix_Trans_b16vE4smem+172], %rs87;
	mov.b32 	%r96, 87;
	// begin inline asm
	cvt.rn.f16.s32 %rs88, %r96;
	// end inline asm
	st.shared.u16 	[_ZZ22TestLdMatrix_Trans_b16vE4smem+174], %rs88;
	mov.b32 	%r97, 88;
	// begin inline asm
	cvt.rn.f16.s32 %rs89, %r97;
	// end inline asm
	st.shared.u16 	[_ZZ22TestLdMatrix_Trans_b16vE4smem+176], %rs89;
	mov.b32 	%r98, 89;
	// begin inline asm
	cvt.rn.f16.s32 %rs90, %r98;
	// end inline asm
	st.shared.u16 	[_ZZ22TestLdMatrix_Trans_b16vE4smem+178], %rs90;
	mov.b32 	%r99, 90;
	// begin inline asm
	cvt.rn.f16.s32 %rs91, %r99;
	// end inline asm
	st.shared.u16 	[_ZZ22TestLdMatrix_Trans_b16vE4smem+180], %rs91;
	mov.b32 	%r100, 91;
	// begin inline asm
	cvt.rn.f16.s32 %rs92, %r100;
	// end inline asm
	st.shared.u16 	[_ZZ22TestLdMatrix_Trans_b16vE4smem+182], %rs92;
	mov.b32 	%r101, 92;
	// begin inline asm
	cvt.rn.f16.s32 %rs93, %r101;
	// end inline asm
	st.shared.u16 	[_ZZ22TestLdMatrix_Trans_b16vE4smem+184], %rs93;
	mov.b32 	%r102, 93;
	// begin inline asm
	cvt.rn.f16.s32 %rs94, %r102;
	// end inline asm
	st.shared.u16 	[_ZZ22TestLdMatrix_Trans_b16vE4smem+186], %rs94;
	mov.b32 	%r103, 94;
	// begin inline asm
	cvt.rn.f16.s32 %rs95, %r103;
	// end inline asm
	st.shared.u16 	[_ZZ22TestLdMatrix_Trans_b16vE4smem+188], %rs95;
	mov.b32 	%r104, 95;
	// begin inline asm
	cvt.rn.f16.s32 %rs96, %r104;
	// end inline asm
	st.shared.u16 	[_ZZ22TestLdMatrix_Trans_b16vE4smem+190], %rs96;
	mov.b32 	%r105, 96;
	// begin inline asm
	cvt.rn.f16.s32 %rs97, %r105;
	// end inline asm
	st.shared.u16 	[_ZZ22TestLdMatrix_Trans_b16vE4smem+192], %rs97;
	mov.b32 	%r106, 97;
	// begin inline asm
	cvt.rn.f16.s32 %rs98, %r106;
	// end inline asm
	st.shared.u16 	[_ZZ22TestLdMatrix_Trans_b16vE4smem+194], %rs98;
	mov.b32 	%r107, 98;
	// begin inline asm
	cvt.rn.f16.s32 %rs99, %r107;
	// end inline asm
	st.shared.u16 	[_ZZ22TestLdMatrix_Trans_b16vE4smem+196], %rs99;
	mov.b32 	%r108, 99;
	// begin inline asm
	cvt.rn.f16.s32 %rs100, %r108;
	// end inline asm
	st.shared.u16 	[_ZZ22TestLdMatrix_Trans_b16vE4smem+198], %rs100;
	mov.b32 	%r109, 100;
	// begin inline asm
	cvt.rn.f16.s32 %rs101, %r109;
	// end inline asm
	st.shared.u16 	[_ZZ22TestLdMatrix_Trans_b16vE4smem+200], %rs101;
	mov.b32 	%r110, 101;
	// begin inline asm
	cvt.rn.f16.s32 %rs102, %r110;
	// end inline asm
	st.shared.u16 	[_ZZ22TestLdMatrix_Trans_b16vE4smem+202], %rs102;
	mov.b32 	%r111, 102;
	// begin inline asm
	cvt.rn.f16.s32 %rs103, %r111;
	// end inline asm
	st.shared.u16 	[_ZZ22TestLdMatrix_Trans_b16vE4smem+204], %rs103;
	mov.b32 	%r112, 103;
	// begin inline asm
	cvt.rn.f16.s32 %rs104, %r112;
	// end inline asm
	st.shared.u16 	[_ZZ22TestLdMatrix_Trans_b16vE4smem+206], %rs104;
	mov.b32 	%r113, 104;
	// begin inline asm
	cvt.rn.f16.s32 %rs105, %r113;
	// end inline asm
	st.shared.u16 	[_ZZ22TestLdMatrix_Trans_b16vE4smem+208], %rs105;
	mov.b32 	%r114, 105;
	// begin inline asm
	cvt.rn.f16.s32 %rs106, %r114;
	// end inline asm
	st.shared.u16 	[_ZZ22TestLdMatrix_Trans_b16vE4smem+210], %rs106;
	mov.b32 	%r115, 106;
	// begin inline asm
	cvt.rn.f16.s32 %rs107, %r115;
	// end inline asm
	st.shared.u16 	[_ZZ22TestLdMatrix_Trans_b16vE4smem+212], %rs107;
	mov.b32 	%r116, 107;
	// begin inline asm
	cvt.rn.f16.s32 %rs108, %r116;
	// end inline asm
	st.shared.u16 	[_ZZ22TestLdMatrix_Trans_b16vE4smem+214], %rs108;
	mov.b32 	%r117, 108;
	// begin inline asm
	cvt.rn.f16.s32 %rs109, %r117;
	// end inline asm
	st.shared.u16 	[_ZZ22TestLdMatrix_Trans_b16vE4smem+216], %rs109;
	mov.b32 	%r118, 109;
	// begin inline asm
	cvt.rn.f16.s32 %rs110, %r118;
	// end inline asm
	st.shared.u16 	[_ZZ22TestLdMatrix_Trans_b16vE4smem+218], %rs110;
	mov.b32 	%r119, 110;
	// begin inline asm
	cvt.rn.f16.s32 %rs111, %r119;
	// end inline asm
	st.shared.u16 	[_ZZ22TestLdMatrix_Trans_b16vE4smem+220], %rs111;
	mov.b32 	%r120, 111;
	// begin inline asm
	cvt.rn.f16.s32 %rs112, %r120;
	// end inline asm
	st.shared.u16 	[_ZZ22TestLdMatrix_Trans_b16vE4smem+222], %rs112;
	mov.b32 	%r121, 112;
	// begin inline asm
	cvt.rn.f16.s32 %rs113, %r121;
	// end inline asm
	st.shared.u16 	[_ZZ22TestLdMatrix_Trans_b16vE4smem+224], %rs113;
	mov.b32 	%r122, 113;
	// begin inline asm
	cvt.rn.f16.s32 %rs114, %r122;
	// end inline asm
	st.shared.u16 	[_ZZ22TestLdMatrix_Trans_b16vE4smem+226], %rs114;
	mov.b32 	%r123, 114;
	// begin inline asm
	cvt.rn.f16.s32 %rs115, %r123;
	// end inline asm
	st.shared.u16 	[_ZZ22TestLdMatrix_Trans_b16vE4smem+228], %rs115;
	mov.b32 	%r124, 115;
	// begin inline asm
	cvt.rn.f16.s32 %rs116, %r124;
	// end inline asm
	st.shared.u16 	[_ZZ22TestLdMatrix_Trans_b16vE4smem+230], %rs116;
	mov.b32 	%r125, 116;
	// begin inline asm
	cvt.rn.f16.s32 %rs117, %r125;
	// end inline asm
	st.shared.u16 	[_ZZ22TestLdMatrix_Trans_b16vE4smem+232], %rs117;
	mov.b32 	%r126, 117;
	// begin inline asm
	cvt.rn.f16.s32 %rs118, %r126;
	// end inline asm
	st.shared.u16 	[_ZZ22TestLdMatrix_Trans_b16vE4smem+234], %rs118;
	mov.b32 	%r127, 118;
	// begin inline asm
	cvt.rn.f16.s32 %rs119, %r127;
	// end inline asm
	st.shared.u16 	[_ZZ22TestLdMatrix_Trans_b16vE4smem+236], %rs119;
	mov.b32 	%r128, 119;
	// begin inline asm
	cvt.rn.f16.s32 %rs120, %r128;
	// end inline asm
	st.shared.u16 	[_ZZ22TestLdMatrix_Trans_b16vE4smem+238], %rs120;
	mov.b32 	%r129, 120;
	// begin inline asm
	cvt.rn.f16.s32 %rs121, %r129;
	// end inline asm
	st.shared.u16 	[_ZZ22TestLdMatrix_Trans_b16vE4smem+240], %rs121;
	mov.b32 	%r130, 121;
	// begin inline asm
	cvt.rn.f16.s32 %rs122, %r130;
	// end inline asm
	st.shared.u16 	[_ZZ22TestLdMatrix_Trans_b16vE4smem+242], %rs122;
	mov.b32 	%r131, 122;
	// begin inline asm
	cvt.rn.f16.s32 %rs123, %r131;
	// end inline asm
	st.shared.u16 	[_ZZ22TestLdMatrix_Trans_b16vE4smem+244], %rs123;
	mov.b32 	%r132, 123;
	// begin inline asm
	cvt.rn.f16.s32 %rs124, %r132;
	// end inline asm
	st.shared.u16 	[_ZZ22TestLdMatrix_Trans_b16vE4smem+246], %rs124;
	mov.b32 	%r133, 124;
	// begin inline asm
	cvt.rn.f16.s32 %rs125, %r133;
	// end inline asm
	st.shared.u16 	[_ZZ22TestLdMatrix_Trans_b16vE4smem+248], %rs125;
	mov.b32 	%r134, 125;
	// begin inline asm
	cvt.rn.f16.s32 %rs126, %r134;
	// end inline asm
	st.shared.u16 	[_ZZ22TestLdMatrix_Trans_b16vE4smem+250], %rs126;
	mov.b32 	%r135, 126;
	// begin inline asm
	cvt.rn.f16.s32 %rs127, %r135;
	// end inline asm
	st.shared.u16 	[_ZZ22TestLdMatrix_Trans_b16vE4smem+252], %rs127;
	mov.b32 	%r136, 127;
	// begin inline asm
	cvt.rn.f16.s32 %rs128, %r136;
	// end inline asm
	st.shared.u16 	[_ZZ22TestLdMatrix_Trans_b16vE4smem+254], %rs128;
$L__BB2_2:
	setp.ne.s32 	%p2, %r1, 0;
	bar.sync 	0;
	@%p2 bra 	$L__BB2_5;
	add.u64 	%rd2, %SP, 0;
	add.u64 	%rd1, %SPL, 0;
	mov.u32 	%r139, _ZZ22TestLdMatrix_Trans_b16vE4smem;
	add.s32 	%r198, %r139, 16;
	mov.b32 	%r199, 0;
	mov.u64 	%rd3, $str;
	mov.u64 	%rd6, $str$4;
	mov.u64 	%rd8, $str$3;
$L__BB2_4:
	st.local.u32 	[%rd1], %r199;
	cvta.global.u64 	%rd4, %rd3;
	{ // callseq 40, 0
	.param .b64 param0;
	st.param.b64 	[param0], %rd4;
	.param .b64 param1;
	st.param.b64 	[param1], %rd2;
	.param .b32 retval0;
	call.uni (retval0), 
	vprintf, 
	(
	param0, 
	param1
	);
	ld.param.b32 	%r140, [retval0];
	} // callseq 40
	ld.shared.u16 	%rs129, [%r198+-16];
	// begin inline asm
	{  cvt.f32.f16 %f1, %rs129;}

	// end inline asm
	cvt.f64.f32 	%fd1, %f1;
	st.local.f64 	[%rd1], %fd1;
	mov.b32 	%r142, 0;
	st.local.u32 	[%rd1+8], %r142;
	cvta.global.u64 	%rd7, %rd6;
	{ // callseq 41, 0
	.param .b64 param0;
	st.param.b64 	[param0], %rd7;
	.param .b64 param1;
	st.param.b64 	[param1], %rd2;
	.param .b32 retval0;
	call.uni (retval0), 
	vprintf, 
	(
	param0, 
	param1
	);
	ld.param.b32 	%r143, [retval0];
	} // callseq 41
	ld.shared.u16 	%rs130, [%r198+-14];
	// begin inline asm
	{  cvt.f32.f16 %f2, %rs130;}

	// end inline asm
	cvt.f64.f32 	%fd2, %f2;
	st.local.f64 	[%rd1], %fd2;
	mov.b32 	%r145, 1;
	st.local.u32 	[%rd1+8], %r145;
	{ // callseq 42, 0
	.param .b64 param0;
	st.param.b64 	[param0], %rd7;
	.param .b64 param1;
	st.param.b64 	[param1], %rd2;
	.param .b32 retval0;
	call.uni (retval0), 
	vprintf, 
	(
	param0, 
	param1
	);
	ld.param.b32 	%r146, [retval0];
	} // callseq 42
	ld.shared.u16 	%rs131, [%r198+-12];
	// begin inline asm
	{  cvt.f32.f16 %f3, %rs131;}

	// end inline asm
	cvt.f64.f32 	%fd3, %f3;
	st.local.f64 	[%rd1], %fd3;
	mov.b32 	%r148, 2;
	st.local.u32 	[%rd1+8], %r148;
	{ // callseq 43, 0
	.param .b64 param0;
	st.param.b64 	[param0], %rd7;
	.param .b64 param1;
	st.param.b64 	[param1], %rd2;
	.param .b32 retval0;
	call.uni (retval0), 
	vprintf, 
	(
	param0, 
	param1
	);
	ld.param.b32 	%r149, [retval0];
	} // callseq 43
	ld.shared.u16 	%rs132, [%r198+-10];
	// begin inline asm
	{  cvt.f32.f16 %f4, %rs132;}

	// end inline asm
	cvt.f64.f32 	%fd4, %f4;
	st.local.f64 	[%rd1], %fd4;
	mov.b32 	%r151, 3;
	st.local.u32 	[%rd1+8], %r151;
	{ // callseq 44, 0
	.param .b64 param0;
	st.param.b64 	[param0], %rd7;
	.param .b64 param1;
	st.param.b64 	[param1], %rd2;
	.param .b32 retval0;
	call.uni (retval0), 
	vprintf, 
	(
	param0, 
	param1
	);
	ld.param.b32 	%r152, [retval0];
	} // callseq 44
	ld.shared.u16 	%rs133, [%r198+-8];
	// begin inline asm
	{  cvt.f32.f16 %f5, %rs133;}

	// end inline asm
	cvt.f64.f32 	%fd5, %f5;
	st.local.f64 	[%rd1], %fd5;
	mov.b32 	%r154, 4;
	st.local.u32 	[%rd1+8], %r154;
	{ // callseq 45, 0
	.param .b64 param0;
	st.param.b64 	[param0], %rd7;
	.param .b64 param1;
	st.param.b64 	[param1], %rd2;
	.param .b32 retval0;
	call.uni (retval0), 
	vprintf, 
	(
	param0, 
	param1
	);
	ld.param.b32 	%r155, [retval0];
	} // callseq 45
	ld.shared.u16 	%rs134, [%r198+-6];
	// begin inline asm
	{  cvt.f32.f16 %f6, %rs134;}

	// end inline asm
	cvt.f64.f32 	%fd6, %f6;
	st.local.f64 	[%rd1], %fd6;
	mov.b32 	%r157, 5;
	st.local.u32 	[%rd1+8], %r157;
	{ // callseq 46, 0
	.param .b64 param0;
	st.param.b64 	[param0], %rd7;
	.param .b64 param1;
	st.param.b64 	[param1], %rd2;
	.param .b32 retval0;
	call.uni (retval0), 
	vprintf, 
	(
	param0, 
	param1
	);
	ld.param.b32 	%r158, [retval0];
	} // callseq 46
	ld.shared.u16 	%rs135, [%r198+-4];
	// begin inline asm
	{  cvt.f32.f16 %f7, %rs135;}

	// end inline asm
	cvt.f64.f32 	%fd7, %f7;
	st.local.f64 	[%rd1], %fd7;
	mov.b32 	%r160, 6;
	st.local.u32 	[%rd1+8], %r160;
	{ // callseq 47, 0
	.param .b64 param0;
	st.param.b64 	[param0], %rd7;
	.param .b64 param1;
	st.param.b64 	[param1], %rd2;
	.param .b32 retval0;
	call.uni (retval0), 
	vprintf, 
	(
	param0, 
	param1
	);
	ld.param.b32 	%r161, [retval0];
	} // callseq 47
	ld.shared.u16 	%rs136, [%r198+-2];
	// begin inline asm
	{  cvt.f32.f16 %f8, %rs136;}

	// end inline asm
	cvt.f64.f32 	%fd8, %f8;
	st.local.f64 	[%rd1], %fd8;
	mov.b32 	%r163, 7;
	st.local.u32 	[%rd1+8], %r163;
	{ // callseq 48, 0
	.param .b64 param0;
	st.param.b64 	[param0], %rd7;
	.param .b64 param1;
	st.param.b64 	[param1], %rd2;
	.param .b32 retval0;
	call.uni (retval0), 
	vprintf, 
	(
	param0, 
	param1
	);
	ld.param.b32 	%r164, [retval0];
	} // callseq 48
	cvta.global.u64 	%rd9, %rd8;
	{ // callseq 49, 0
	.param .b64 param0;
	st.param.b64 	[param0], %rd9;
	.param .b64 param1;
	st.param.b64 	[param1], 0;
	.param .b32 retval0;
	call.uni (retval0), 
	vprintf, 
	(
	param0, 
	param1
	);
	ld.param.b32 	%r166, [retval0];
	} // callseq 49
	add.s32 	%r168, %r199, 1;
	st.local.u32 	[%rd1], %r168;
	{ // callseq 50, 0
	.param .b64 param0;
	st.param.b64 	[param0], %rd4;
	.param .b64 param1;
	st.param.b64 	[param1], %rd2;
	.param .b32 retval0;
	call.uni (retval0), 
	vprintf, 
	(
	param0, 
	param1
	);
	ld.param.b32 	%r169, [retval0];
	} // callseq 50
	ld.shared.u16 	%rs137, [%r198];
	// begin inline asm
	{  cvt.f32.f16 %f9, %rs137;}

	// end inline asm
	cvt.f64.f32 	%fd9, %f9;
	st.local.f64 	[%rd1], %fd9;
	st.local.u32 	[%rd1+8], %r142;
	{ // callseq 51, 0
	.param .b64 param0;
	st.param.b64 	[param0], %rd7;
	.param .b64 param1;
	st.param.b64 	[param1], %rd2;
	.param .b32 retval0;
	call.uni (retval0), 
	vprintf, 
	(
	param0, 
	param1
	);
	ld.param.b32 	%r171, [retval0];
	} // callseq 51
	ld.shared.u16 	%rs138, [%r198+2];
	// begin inline asm
	{  cvt.f32.f16 %f10, %rs138;}

	// end inline asm
	cvt.f64.f32 	%fd10, %f10;
	st.local.f64 	[%rd1], %fd10;
	st.local.u32 	[%rd1+8], %r145;
	{ // callseq 52, 0
	.param .b64 param0;
	st.param.b64 	[param0], %rd7;
	.param .b64 param1;
	st.param.b64 	[param1], %rd2;
	.param .b32 retval0;
	call.uni (retval0), 
	vprintf, 
	(
	param0, 
	param1
	);
	ld.param.b32 	%r173, [retval0];
	} // callseq 52
	ld.shared.u16 	%rs139, [%r198+4];
	// begin inline asm
	{  cvt.f32.f16 %f11, %rs139;}

	// end inline asm
	cvt.f64.f32 	%fd11, %f11;
	st.local.f64 	[%rd1], %fd11;
	st.local.u32 	[%rd1+8], %r148;
	{ // callseq 53, 0
	.param .b64 param0;
	st.param.b64 	[param0], %rd7;
	.param .b64 param1;
	st.param.b64 	[param1], %rd2;
	.param .b32 retval0;
	call.uni (retval0), 
	vprintf, 
	(
	param0, 
	param1
	);
	ld.param.b32 	%r175, [retval0];
	} // callseq 53
	ld.shared.u16 	%rs140, [%r198+6];
	// begin inline asm
	{  cvt.f32.f16 %f12, %rs140;}

	// end inline asm
	cvt.f64.f32 	%fd12, %f12;
	st.local.f64 	[%rd1], %fd12;
	st.local.u32 	[%rd1+8], %r151;
	{ // callseq 54, 0
	.param .b64 param0;
	st.param.b64 	[param0], %rd7;
	.param .b64 param1;
	st.param.b64 	[param1], %rd2;
	.param .b32 retval0;
	call.uni (retval0), 
	vprintf, 
	(
	param0, 
	param1
	);
	ld.param.b32 	%r177, [retval0];
	} // callseq 54
	ld.shared.u16 	%rs141, [%r198+8];
	// begin inline asm
	{  cvt.f32.f16 %f13, %rs141;}

	// end inline asm
	cvt.f64.f32 	%fd13, %f13;
	st.local.f64 	[%rd1], %fd13;
	st.local.u32 	[%rd1+8], %r154;
	{ // callseq 55, 0
	.param .b64 param0;
	st.param.b64 	[param0], %rd7;
	.param .b64 param1;
	st.param.b64 	[param1], %rd2;
	.param .b32 retval0;
	call.uni (retval0), 
	vprintf, 
	(
	param0, 
	param1
	);
	ld.param.b32 	%r179, [retval0];
	} // callseq 55
	ld.shared.u16 	%rs142, [%r198+10];
	// begin inline asm
	{  cvt.f32.f16 %f14, %rs142;}

	// end inline asm
	cvt.f64.f32 	%fd14, %f14;
	st.local.f64 	[%rd1], %fd14;
	st.local.u32 	[%rd1+8], %r157;
	{ // callseq 56, 0
	.param .b64 param0;
	st.param.b64 	[param0], %rd7;
	.param .b64 param1;
	st.param.b64 	[param1], %rd2;
	.param .b32 retval0;
	call.uni (retval0), 
	vprintf, 
	(
	param0, 
	param1
	);
	ld.param.b32 	%r181, [retval0];
	} // callseq 56
	ld.shared.u16 	%rs143, [%r198+12];
	// begin inline asm
	{  cvt.f32.f16 %f15, %rs143;}

	// end inline asm
	cvt.f64.f32 	%fd15, %f15;
	st.local.f64 	[%rd1], %fd15;
	st.local.u32 	[%rd1+8], %r160;
	{ // callseq 57, 0
	.param .b64 param0;
	st.param.b64 	[param0], %rd7;
	.param .b64 param1;
	st.param.b64 	[param1], %rd2;
	.param .b32 retval0;
	call.uni (retval0), 
	vprintf, 
	(
	param0, 
	param1
	);
	ld.param.b32 	%r183, [retval0];
	} // callseq 57
	ld.shared.u16 	%rs144, [%r198+14];
	// begin inline asm
	{  cvt.f32.f16 %f16, %rs144;}

	// end inline asm
	cvt.f64.f32 	%fd16, %f16;
	st.local.f64 	[%rd1], %fd16;
	st.local.u32 	[%rd1+8], %r163;
	{ // callseq 58, 0
	.param .b64 param0;
	st.param.b64 	[param0], %rd7;
	.param .b64 param1;
	st.param.b64 	[param1], %rd2;
	.param .b32 retval0;
	call.uni (retval0), 
	vprintf, 
	(
	param0, 
	param1
	);
	ld.param.b32 	%r185, [retval0];
	} // callseq 58
	{ // callseq 59, 0
	.param .b64 param0;
	st.param.b64 	[param0], %rd9;
	.param .b64 param1;
	st.param.b64 	[param1], 0;
	.param .b32 retval0;
	call.uni (retval0), 
	vprintf, 
	(
	param0, 
	param1
	);
	ld.param.b32 	%r187, [retval0];
	} // callseq 59
	add.s32 	%r198, %r198, 32;
	add.s32 	%r199, %r199, 2;
	setp.ne.s32 	%p3, %r199, 16;
	@%p3 bra 	$L__BB2_4;
$L__BB2_5:
	add.u64 	%rd10, %SP, 16;
	add.u64 	%rd11, %SPL, 16;
	shl.b32 	%r192, %r1, 4;
	mov.u32 	%r193, _ZZ22TestLdMatrix_Trans_b16vE4smem;
	add.s32 	%r191, %r193, %r192;
	st.local.v2.u32 	[%rd11], {%r1, %r191};
	mov.u64 	%rd12, $str$7;
	cvta.global.u64 	%rd13, %rd12;
	{ // callseq 60, 0
	.param .b64 param0;
	st.param.b64 	[param0], %rd13;
	.param .b64 param1;
	st.param.b64 	[param1], %rd10;
	.param .b32 retval0;
	call.uni (retval0), 
	vprintf, 
	(
	param0, 
	param1
	);
	ld.param.b32 	%r194, [retval0];
	} // callseq 60
	// begin inline asm
	ldmatrix.sync.aligned.m8n8.x2.trans.shared.b16 { %r189, %r190}, [ %r191];

	// end inline asm
	mov.b32 	{%rs145, %rs146}, %r189;
	// begin inline asm
	{  cvt.f32.f16 %f17, %rs145;}

	// end inline asm
	cvt.f64.f32 	%fd17, %f17;
	// begin inline asm
	{  cvt.f32.f16 %f18, %rs146;}

	// end inline asm
	cvt.f64.f32 	%fd18, %f18;
	mov.b32 	{%rs147, %rs148}, %r190;
	// begin inline asm
	{  cvt.f32.f16 %f19, %rs147;}

	// end inline asm
	cvt.f64.f32 	%fd19, %f19;
	// begin inline asm
	{  cvt.f32.f16 %f20, %rs148;}

	// end inline asm
	cvt.f64.f32 	%fd20, %f20;
	st.local.u32 	[%rd11], %r1;
	st.local.f64 	[%rd11+8], %fd17;
	st.local.f64 	[%rd11+16], %fd18;
	st.local.f64 	[%rd11+24], %fd19;
	st.local.f64 	[%rd11+32], %fd20;
	mov.u64 	%rd14, $str$8;
	cvta.global.u64 	%rd15, %rd14;
	{ // callseq 61, 0
	.param .b64 param0;
	st.param.b64 	[param0], %rd15;
	.param .b64 param1;
	st.param.b64 	[param1], %rd10;
	.param .b32 retval0;
	call.uni (retval0), 
	vprintf, 
	(
	param0, 
	param1
	);
	ld.param.b32 	%r196, [retval0];
	} // callseq 61
	ret;

}


// ===== COMPILED SASS (sm_100) =====

	.target	sm_100

	.elftype	@"ET_EXEC"


//--------------------- .note.nv.tkinfo           --------------------------
	.section	.note.nv.tkinfo,"",@"SHT_NOTE"
	.sectionflags	@"SHF_NOTE_NV_TKINFO"
	.tkinfo
        /*0018*/ 	.word	0x00000002
        /*0030*/ 	.string	""
        /*0030*/ 	.string	"ptxas"
        /*0030*/ 	.string	"Cuda compilation tools, release 13.0, V13.0.88"
        /*0030*/ 	.string	"Build cuda_13.0.r13.0/compiler.36424714_0"
        /*0030*/ 	.string	"-arch sm_100 -m 64 "



//--------------------- .note.nv.cuinfo           --------------------------
	.section	.note.nv.cuinfo,"",@"SHT_NOTE"
	.sectionflags	@"SHF_NOTE_NV_CUINFO"
        /*0018*/ 	.short	0x0002
        /*001a*/ 	.short	0x0064
        /*001c*/ 	.short	0x0082
	.zero		2


//--------------------- .nv.info                  --------------------------
	.section	.nv.info,"",@"SHT_CUDA_INFO"
	.align	4


	//----- nvinfo : EIATTR_REGCOUNT
	.align		4
        /*0000*/ 	.byte	0x04, 0x2f
        /*0002*/ 	.short	(.L_11 - .L_10)
	.align		4
.L_10:
        /*0004*/ 	.word	index@(_Z16TestLdMatrix_i32v)
        /*0008*/ 	.word	0x0000001c


	//----- nvinfo : EIATTR_FRAME_SIZE
	.align		4
.L_11:
        /*000c*/ 	.byte	0x04, 0x11
        /*000e*/ 	.short	(.L_13 - .L_12)
	.align		4
.L_12:
        /*0010*/ 	.word	index@(_Z16TestLdMatrix_i32v)
        /*0014*/ 	.word	0x00000020


	//----- nvinfo : EIATTR_REGCOUNT
	.align		4
.L_13:
        /*0018*/ 	.byte	0x04, 0x2f
        /*001a*/ 	.short	(.L_15 - .L_14)
	.align		4
.L_14:
        /*001c*/ 	.word	index@(_Z16TestLdMatrix_b16v)
        /*0020*/ 	.word	0x0000001f


	//----- nvinfo : EIATTR_FRAME_SIZE
	.align		4
.L_15:
        /*0024*/ 	.byte	0x04, 0x11
        /*0026*/ 	.short	(.L_17 - .L_16)
	.align		4
.L_16:
        /*0028*/ 	.word	index@(_Z16TestLdMatrix_b16v)
        /*002c*/ 	.word	0x00000058


	//----- nvinfo : EIATTR_REGCOUNT
	.align		4
.L_17:
        /*0030*/ 	.byte	0x04, 0x2f
        /*0032*/ 	.short	(.L_19 - .L_18)
	.align		4
.L_18:
        /*0034*/ 	.word	index@(_Z22TestLdMatrix_Trans_b16v)
        /*0038*/ 	.word	0x0000001f


	//----- nvinfo : EIATTR_FRAME_SIZE
	.align		4
.L_19:
        /*003c*/ 	.byte	0x04, 0x11
        /*003e*/ 	.short	(.L_21 - .L_20)
	.align		4
.L_20:
        /*0040*/ 	.word	index@(_Z22TestLdMatrix_Trans_b16v)
        /*0044*/ 	.word	0x00000038


	//----- nvinfo : EIATTR_MIN_STACK_SIZE
	.align		4
.L_21:
        /*0048*/ 	.byte	0x04, 0x12
        /*004a*/ 	.short	(.L_23 - .L_22)
	.align		4
.L_22:
        /*004c*/ 	.word	index@(_Z22TestLdMatrix_Trans_b16v)
        /*0050*/ 	.word	0x00000038


	//----- nvinfo : EIATTR_MIN_STACK_SIZE
	.align		4
.L_23:
        /*0054*/ 	.byte	0x04, 0x12
        /*0056*/ 	.short	(.L_25 - .L_24)
	.align		4
.L_24:
        /*0058*/ 	.word	index@(_Z16TestLdMatrix_b16v)
        /*005c*/ 	.word	0x00000058


	//----- nvinfo : EIATTR_MIN_STACK_SIZE
	.align		4
.L_25:
        /*0060*/ 	.byte	0x04, 0x12
        /*0062*/ 	.short	(.L_27 - .L_26)
	.align		4
.L_26:
        /*0064*/ 	.word	index@(_Z16TestLdMatrix_i32v)
        /*0068*/ 	.word	0x00000020
.L_27:


//--------------------- .nv.compat                --------------------------
	.section	.nv.compat,"",@"SHT_CUDA_COMPAT_INFO"
	.align	4
        /*0000*/ 	.byte	0x02, 0x09, 0x00, 0x00, 0x02, 0x02, 0x01, 0x00, 0x02, 0x05, 0x05, 0x00, 0x03, 0x07, 0x01, 0x01
        /*0010*/ 	.byte	0x02, 0x03, 0x00, 0x00, 0x02, 0x06, 0x01, 0x00, 0x04, 0x0b, 0x08, 0x00, 0x09, 0x00, 0x00, 0x00
        /*0020*/ 	.byte	0x00, 0x00, 0x00, 0x00


//--------------------- .nv.info._Z22TestLdMatrix_Trans_b16v --------------------------
	.section	.nv.info._Z22TestLdMatrix_Trans_b16v,"",@"SHT_CUDA_INFO"
	.sectionflags	@""
	.align	4


	//----- nvinfo : EIATTR_CUDA_API_VERSION
	.align		4
        /*0000*/ 	.byte	0x04, 0x37
        /*0002*/ 	.short	(.L_29 - .L_28)
.L_28:
        /*0004*/ 	.word	0x00000082


	//----- nvinfo : EIATTR_SPARSE_MMA_MASK
	.align		4
.L_29:
        /*0008*/ 	.byte	0x03, 0x50
        /*000a*/ 	.short	0x0000


	//----- nvinfo : EIATTR_MAXREG_COUNT
	.align		4
        /*000c*/ 	.byte	0x03, 0x1b
        /*000e*/ 	.short	0x00ff


	//----- nvinfo : EIATTR_NUM_BARRIERS
	.align		4
        /*0010*/ 	.byte	0x02, 0x4c
        /*0012*/ 	.byte	0x01
	.zero		1


	//----- nvinfo : EIATTR_EXTERNS
	.align		4
        /*0014*/ 	.byte	0x04, 0x0f
        /*0016*/ 	.short	(.L_31 - .L_30)


	//   ....[0]....
	.align		4
.L_30:
        /*0018*/ 	.word	index@(vprintf)


	//----- nvinfo : EIATTR_MERCURY_ISA_VERSION
	.align		4
.L_31:
        /*001c*/ 	.byte	0x03, 0x5f
        /*001e*/ 	.short	0x0101


	//----- nvinfo : EIATTR_VRC_CTA_INIT_COUNT
	.align		4
        /*0020*/ 	.byte	0x02, 0x4a
	.zero		1
	.zero		1


	//----- nvinfo : EIATTR_SYSCALL_OFFSETS
	.align		4
        /*0024*/ 	.byte	0x04, 0x46
        /*0026*/ 	.short	(.L_33 - .L_32)


	//   ....[0]....
.L_32:
        /*0028*/ 	.word	0x00001020


	//   ....[1]....
        /*002c*/ 	.word	0x000010f0


	//   ....[2]....
        /*0030*/ 	.word	0x000011d0


	//   ....[3]....
        /*0034*/ 	.word	0x000012b0


	//   ....[4]....
        /*0038*/ 	.word	0x00001390


	//   ....[5]....
        /*003c*/ 	.word	0x00001470


	//   ....[6]....
        /*0040*/ 	.word	0x00001550


	//   ....[7]....
        /*0044*/ 	.word	0x00001630


	//   ....[8]....
        /*0048*/ 	.word	0x00001710


	//   ....[9]....
        /*004c*/ 	.word	0x00001780


	//   ....[10]....
        /*0050*/ 	.word	0x00001820


	//   ....[11]....
        /*0054*/ 	.word	0x000018f0


	//   ....[12]....
        /*0058*/ 	.word	0x000019d0


	//   ....[13]....
        /*005c*/ 	.word	0x00001ab0


	//   ....[14]....
        /*0060*/ 	.word	0x00001b90


	//   ....[15]....
        /*0064*/ 	.word	0x00001c70


	//   ....[16]....
        /*0068*/ 	.word	0x00001d50


	//   ....[17]....
        /*006c*/ 	.word	0x00001e30


	//   ....[18]....
        /*0070*/ 	.word	0x00001f10


	//   ....[19]....
        /*0074*/ 	.word	0x00001f80


	//   ....[20]....
        /*0078*/ 	.word	0x000020d0


	//   ....[21]....
        /*007c*/ 	.word	0x00002240


	//----- nvinfo : EIATTR_EXIT_INSTR_OFFSETS
	.align		4
.L_33:
        /*0080*/ 	.byte	0x04, 0x1c
        /*0082*/ 	.short	(.L_35 - .L_34)


	//   ....[0]....
.L_34:
        /*0084*/ 	.word	0x00002250


	//----- nvinfo : EIATTR_CRS_STACK_SIZE
	.align		4
.L_35:
        /*0088*/ 	.byte	0x04, 0x1e
        /*008a*/ 	.short	(.L_37 - .L_36)
.L_36:
        /*008c*/ 	.word	0x00000000


	//----- nvinfo : EIATTR_SW_WAR
	.align		4
.L_37:
        /*0090*/ 	.byte	0x04, 0x36
        /*0092*/ 	.short	(.L_39 - .L_38)
.L_38:
        /*0094*/ 	.word	0x00000008
.L_39:


//--------------------- .nv.info._Z16TestLdMatrix_b16v --------------------------
	.section	.nv.info._Z16TestLdMatrix_b16v,"",@"SHT_CUDA_INFO"
	.sectionflags	@""
	.align	4


	//----- nvinfo : EIATTR_CUDA_API_VERSION
	.align		4
        /*0000*/ 	.byte	0x04, 0x37
        /*0002*/ 	.short	(.L_41 - .L_40)
.L_40:
        /*0004*/ 	.word	0x00000082


	//----- nvinfo : EIATTR_SPARSE_MMA_MASK
	.align		4
.L_41:
        /*0008*/ 	.byte	0x03, 0x50
        /*000a*/ 	.short	0x0000


	//----- nvinfo : EIATTR_MAXREG_COUNT
	.align		4
        /*000c*/ 	.byte	0x03, 0x1b
        /*000e*/ 	.short	0x00ff


	//----- nvinfo : EIATTR_NUM_BARRIERS
	.align		4
        /*0010*/ 	.byte	0x02, 0x4c
        /*0012*/ 	.byte	0x01
	.zero		1


	//----- nvinfo : EIATTR_EXTERNS
	.align		4
        /*0014*/ 	.byte	0x04, 0x0f
        /*0016*/ 	.short	(.L_43 - .L_42)


	//   ....[0]....
	.align		4
.L_42:
        /*0018*/ 	.word	index@(vprintf)


	//----- nvinfo : EIATTR_MERCURY_ISA_VERSION
	.align		4
.L_43:
        /*001c*/ 	.byte	0x03, 0x5f
        /*001e*/ 	.short	0x0101


	//----- nvinfo : EIATTR_VRC_CTA_INIT_COUNT
	.align		4
        /*0020*/ 	.byte	0x02, 0x4a
	.zero		1
	.zero		1


	//----- nvinfo : EIATTR_SYSCALL_OFFSETS
	.align		4
        /*0024*/ 	.byte	0x04, 0x46
        /*0026*/ 	.short	(.L_45 - .L_44)


	//   ....[0]....
.L_44:
        /*0028*/ 	.word	0x00001e60


	//   ....[1]....
        /*002c*/ 	.word	0x00001f30


	//   ....[2]....
        /*0030*/ 	.word	0x00002010


	//   ....[3]....
        /*0034*/ 	.word	0x000020f0


	//   ....[4]....
        /*0038*/ 	.word	0x000021d0


	//   ....[5]....
        /*003c*/ 	.word	0x000022b0


	//   ....[6]....
        /*0040*/ 	.word	0x00002390


	//   ....[7]....
        /*0044*/ 	.word	0x00002470


	//   ....[8]....
        /*0048*/ 	.word	0x00002550


	//   ....[9]....
        /*004c*/ 	.word	0x00002630


	//   ....[10]....
        /*0050*/ 	.word	0x00002710


	//   ....[11]....
        /*0054*/ 	.word	0x000027f0


	//   ....[12]....
        /*0058*/ 	.word	0x000028d0


	//   ....[13]....
        /*005c*/ 	.word	0x000029b0


	//   ....[14]....
        /*0060*/ 	.word	0x00002a90


	//   ....[15]....
        /*0064*/ 	.word	0x00002b70


	//   ....[16]....
        /*0068*/ 	.word	0x00002c50


	//   ....[17]....
        /*006c*/ 	.word	0x00002cc0


	//   ....[18]....
        /*0070*/ 	.word	0x00002fd0


	//----- nvinfo : EIATTR_EXIT_INSTR_OFFSETS
	.align		4
.L_45:
        /*0074*/ 	.byte	0x04, 0x1c
        /*0076*/ 	.short	(.L_47 - .L_46)


	//   ....[0]....
.L_46:
        /*0078*/ 	.word	0x00002fe0


	//----- nvinfo : EIATTR_CRS_STACK_SIZE
	.align		4
.L_47:
        /*007c*/ 	.byte	0x04, 0x1e
        /*007e*/ 	.short	(.L_49 - .L_48)
.L_48:
        /*0080*/ 	.word	0x00000000


	//----- nvinfo : EIATTR_SW_WAR
	.align		4
.L_49:
        /*0084*/ 	.byte	0x04, 0x36
        /*0086*/ 	.short	(.L_51 - .L_50)
.L_50:
        /*0088*/ 	.word	0x00000008
.L_51:


//--------------------- .nv.info._Z16TestLdMatrix_i32v --------------------------
	.section	.nv.info._Z16TestLdMatrix_i32v,"",@"SHT_CUDA_INFO"
	.sectionflags	@""
	.align	4


	//----- nvinfo : EIATTR_CUDA_API_VERSION
	.align		4
        /*0000*/ 	.byte	0x04, 0x37
        /*0002*/ 	.short	(.L_53 - .L_52)
.L_52:
        /*0004*/ 	.word	0x00000082


	//----- nvinfo : EIATTR_SPARSE_MMA_MASK
	.align		4
.L_53:
        /*0008*/ 	.byte	0x03, 0x50
        /*000a*/ 	.short	0x0000


	//----- nvinfo : EIATTR_MAXREG_COUNT
	.align		4
        /*000c*/ 	.byte	0x03, 0x1b
        /*000e*/ 	.short	0x00ff


	//----- nvinfo : EIATTR_NUM_BARRIERS
	.align		4
        /*0010*/ 	.byte	0x02, 0x4c
        /*0012*/ 	.byte	0x01
	.zero		1


	//----- nvinfo : EIATTR_EXTERNS
	.align		4
        /*0014*/ 	.byte	0x04, 0x0f
        /*0016*/ 	.short	(.L_55 - .L_54)


	//   ....[0]....
	.align		4
.L_54:
        /*0018*/ 	.word	index@(vprintf)


	//   ....[1]....
	.align		4
        /*001c*/ 	.word	index@(__assertfail)


	//----- nvinfo : EIATTR_MERCURY_ISA_VERSION
	.align		4
.L_55:
        /*0020*/ 	.byte	0x03, 0x5f
        /*0022*/ 	.short	0x0101


	//----- nvinfo : EIATTR_VRC_CTA_INIT_COUNT
	.align		4
        /*0024*/ 	.byte	0x02, 0x4a
	.zero		1
	.zero		1


	//----- nvinfo : EIATTR_SYSCALL_OFFSETS
	.align		4
        /*0028*/ 	.byte	0x04, 0x46
        /*002a*/ 	.short	(.L_57 - .L_56)


	//   ....[0]....
.L_56:
        /*002c*/ 	.word	0x00000bd0


	//   ....[1]....
        /*0030*/ 	.word	0x00000cd0


	//   ....[2]....
        /*0034*/ 	.word	0x00000dc0


	//   ....[3]....
        /*0038*/ 	.word	0x00000eb0


	//   ....[4]....
        /*003c*/ 	.word	0x00000fa0


	//   ....[5]....
        /*0040*/ 	.word	0x00001090


	//   ....[6]....
        /*0044*/ 	.word	0x00001180


	//   ....[7]....
        /*0048*/ 	.word	0x00001270


	//   ....[8]....
        /*004c*/ 	.word	0x00001360


	//   ....[9]....
        /*0050*/ 	.word	0x000013d0


	//   ....[10]....
        /*0054*/ 	.word	0x00001470


	//   ....[11]....
        /*0058*/ 	.word	0x00001560


	//   ....[12]....
        /*005c*/ 	.word	0x00001650


	//   ....[13]....
        /*0060*/ 	.word	0x00001740


	//   ....[14]....
        /*0064*/ 	.word	0x00001830


	//   ....[15]....
        /*0068*/ 	.word	0x00001920


	//   ....[16]....
        /*006c*/ 	.word	0x00001a10


	//   ....[17]....
        /*0070*/ 	.word	0x00001b00


	//   ....[18]....
        /*0074*/ 	.word	0x00001bf0


	//   ....[19]....
        /*0078*/ 	.word	0x00001c60


	//   ....[20]....
        /*007c*/ 	.word	0x00001e30


	//----- nvinfo : EIATTR_EXIT_INSTR_OFFSETS
	.align		4
.L_57:
        /*0080*/ 	.byte	0x04, 0x1c
        /*0082*/ 	.short	(.L_59 - .L_58)


	//   ....[0]....
.L_58:
        /*0084*/ 	.word	0x00001e40


	//----- nvinfo : EIATTR_CRS_STACK_SIZE
	.align		4
.L_59:
        /*0088*/ 	.byte	0x04, 0x1e
        /*008a*/ 	.short	(.L_61 - .L_60)
.L_60:
        /*008c*/ 	.word	0x00000000


	//----- nvinfo : EIATTR_SW_WAR
	.align		4
.L_61:
        /*0090*/ 	.byte	0x04, 0x36
        /*0092*/ 	.short	(.L_63 - .L_62)
.L_62:
        /*0094*/ 	.word	0x00000008
.L_63:


//--------------------- .nv.callgraph             --------------------------
	.section	.nv.callgraph,"",@"SHT_CUDA_CALLGRAPH"
	.align	4
	.sectionentsize	8
	.align		4
        /*0000*/ 	.word	0x00000000
	.align		4
        /*0004*/ 	.word	0xffffffff
	.align		4
        /*0008*/ 	.word	index@(_Z22TestLdMatrix_Trans_b16v)
	.align		4
        /*000c*/ 	.word	index@(vprintf)
	.align		4
        /*0010*/ 	.word	index@(_Z16TestLdMatrix_b16v)
	.align		4
        /*0014*/ 	.word	index@(vprintf)
	.align		4
        /*0018*/ 	.word	index@(_Z16TestLdMatrix_i32v)
	.align		4
        /*001c*/ 	.word	index@(__assertfail)
	.align		4
        /*0020*/ 	.word	index@(_Z16TestLdMatrix_i32v)
	.align		4
        /*0024*/ 	.word	index@(vprintf)
	.align		4
        /*0028*/ 	.word	0x00000000
	.align		4
        /*002c*/ 	.word	0xfffffffe
	.align		4
        /*0030*/ 	.word	0x00000000
	.align		4
        /*0034*/ 	.word	0xfffffffd
	.align		4
        /*0038*/ 	.word	0x00000000
	.align		4
        /*003c*/ 	.word	0xfffffffc


//--------------------- .nv.constant4             --------------------------
	.section	.nv.constant4,"a",@progbits
	.align	8
	.align		8
.nv.constant4:
        /*0000*/ 	.dword	vprintf
	.align		8
        /*0008*/ 	.dword	__unnamed_1
	.align		8
        /*0010*/ 	.dword	$str
	.align		8
        /*0018*/ 	.dword	$str$1
	.align		8
        /*0020*/ 	.dword	$str$2
	.align		8
        /*0028*/ 	.dword	$str$3
	.align		8
        /*0030*/ 	.dword	$str$4
	.align		8
        /*0038*/ 	.dword	$str$5
	.align		8
        /*0040*/ 	.dword	$str$6
	.align		8
        /*0048*/ 	.dword	$str$7
	.align		8
        /*0050*/ 	.dword	$str$8
	.align		8
        /*0058*/ 	.dword	__assertfail


//--------------------- .text._Z22TestLdMatrix_Trans_b16v --------------------------
	.section	.text._Z22TestLdMatrix_Trans_b16v,"ax",@progbits
	.align	128
        .global         _Z22TestLdMatrix_Trans_b16v
        .type           _Z22TestLdMatrix_Trans_b16v,@function
        .size           _Z22TestLdMatrix_Trans_b16v,(.L_x_78 - _Z22TestLdMatrix_Trans_b16v)
        .other          _Z22TestLdMatrix_Trans_b16v,@"STO_CUDA_ENTRY STV_DEFAULT"
_Z22TestLdMatrix_Trans_b16v:
.text._Z22TestLdMatrix_Trans_b16v:
[----:B------:R-:W0:Y:S01]  /*0000*/  LDC R1, c[0x0][0x37c] ;  /* 0x0000df00ff017b82 */ /* 0x000e220000000800 */
[----:B------:R-:W1:Y:S01]  /*0010*/  S2R R16, SR_CTAID.X ;  /* 0x0000000000107919 */ /* 0x000e620000002500 */
[----:B------:R-:W2:Y:S01]  /*0020*/  LDCU UR5, c[0x0][0x2fc] ;  /* 0x00005f80ff0577ac */ /* 0x000ea20008000800 */
[----:B0-----:R-:W-:Y:S01]  /*0030*/  VIADD R1, R1, 0xffffffc8 ;  /* 0xffffffc801017836 */ /* 0x001fe20000000000 */
[----:B------:R-:W-:Y:S01]  /*0040*/  BSSY.RECONVERGENT B0, `(.L_x_0) ;  /* 0x00000eb000007945 */ /* 0x000fe20003800200 */
[----:B------:R-:W1:Y:S01]  /*0050*/  S2R R3, SR_TID.X ;  /* 0x0000000000037919 */ /* 0x000e620000002100 */
[----:B------:R-:W1:Y:S01]  /*0060*/  LDCU UR6, c[0x0][0x360] ;  /* 0x00006c00ff0677ac */ /* 0x000e620008000800 */
[----:B------:R-:W0:Y:S02]  /*0070*/  LDCU UR4, c[0x0][0x2f8] ;  /* 0x00005f00ff0477ac */ /* 0x000e240008000800 */
[----:B0-----:R-:W-:-:S05]  /*0080*/  IADD3 R2, P1, PT, R1, UR4, RZ ;  /* 0x0000000401027c10 */ /* 0x001fca000ff3e0ff */
[----:B--2---:R-:W-:Y:S02]  /*0090*/  IMAD.X R18, RZ, RZ, UR5, P1 ;  /* 0x00000005ff127e24 */ /* 0x004fe400088e06ff */
[----:B-1----:R-:W-:-:S05]  /*00a0*/  IMAD R16, R16, UR6, R3 ;  /* 0x0000000610107c24 */ /* 0x002fca000f8e0203 */
[----:B------:R-:W-:-:S13]  /*00b0*/  ISETP.NE.AND P0, PT, R16, RZ, PT ;  /* 0x000000ff1000720c */ /* 0x000fda0003f05270 */
[----:B------:R-:W-:Y:S05]  /*00c0*/  @P0 BRA `(.L_x_1) ;  /* 0x0000000c00880947 */ /* 0x000fea0003800000 */
[----:B------:R-:W0:Y:S01]  /*00d0*/  S2UR UR5, SR_CgaCtaId ;  /* 0x00000000000579c3 */ /* 0x000e220000008800 */
[----:B------:R-:W1:Y:S01]  /*00e0*/  I2F.F16 R4, 0x1 ;  /* 0x0000000100047906 */ /* 0x000e620000200c00 */
[----:B------:R-:W-:-:S07]  /*00f0*/  UMOV UR4, 0x400 ;  /* 0x0000040000047882 */ /* 0x000fce0000000000 */
[----:B------:R-:W-:Y:S01]  /*0100*/  I2F.F16 R5, 0x2 ;  /* 0x0000000200057906 */ /* 0x000fe20000200c00 */
[----:B-1----:R-:W-:-:S07]  /*0110*/  PRMT R4, RZ, 0x5410, R4 ;  /* 0x00005410ff047816 */ /* 0x002fce0000000004 */
[----:B------:R-:W1:Y:S01]  /*0120*/  I2F.F16 R15, 0x3 ;  /* 0x00000003000f7906 */ /* 0x000e620000200c00 */
[----:B0-----:R-:W-:-:S07]  /*0130*/  ULEA UR4, UR5, UR4, 0x18 ;  /* 0x0000000405047291 */ /* 0x001fce000f8ec0ff */
[----:B------:R-:W-:Y:S01]  /*0140*/  I2F.F16 R14, 0x4 ;  /* 0x00000004000e7906 */ /* 0x000fe20000200c00 */
[----:B-1----:R-:W-:-:S07]  /*0150*/  PRMT R5, R5, 0x5410, R15 ;  /* 0x0000541005057816 */ /* 0x002fce000000000f */
[----:B------:R-:W0:Y:S01]  /*0160*/  I2F.F16 R11, 0x5 ;  /* 0x00000005000b7906 */ /* 0x000e220000200c00 */
[----:B------:R0:W-:Y:S07]  /*0170*/  STS.64 [UR4], R4 ;  /* 0x00000004ff007988 */ /* 0x0001ee0008000a04 */
[----:B------:R-:W-:Y:S08]  /*0180*/  I2F.F16 R10, 0x6 ;  /* 0x00000006000a7906 */ /* 0x000ff00000200c00 */
[----:B------:R-:W1:Y:S01]  /*0190*/  I2F.F16 R9, 0x7 ;  /* 0x0000000700097906 */ /* 0x000e620000200c00 */
[----:B0-----:R-:W-:-:S07]  /*01a0*/  PRMT R4, R14, 0x5410, R11 ;  /* 0x000054100e047816 */ /* 0x001fce000000000b */
[----:B------:R-:W-:Y:S01]  /*01b0*/  I2F.F16 R13, 0x8 ;  /* 0x00000008000d7906 */ /* 0x000fe20000200c00 */
[----:B-1----:R-:W-:-:S07]  /*01c0*/  PRMT R5, R10, 0x5410, R9 ;  /* 0x000054100a057816 */ /* 0x002fce0000000009 */
[----:B------:R-:W0:Y:S01]  /*01d0*/  I2F.F16 R0, 0x9 ;  /* 0x0000000900007906 */ /* 0x000e220000200c00 */
[----:B------:R0:W-:Y:S07]  /*01e0*/  STS.64 [UR4+0x8], R4 ;  /* 0x00000804ff007988 */ /* 0x0001ee0008000a04 */
        /* <DEDUP_REMOVED lines=160> */
[----:B------:R-:W-:Y:S07]  /*0bf0*/  STS.64 [UR4+0xc0], R4 ;  /* 0x0000c004ff007988 */ /* 0x000fee0008000a04 */
[----:B------:R-:W-:Y:S01]  /*0c00*/  I2F.F16 R11, 0x66 ;  /* 0x00000066000b7906 */ /* 0x000fe20000200c00 */
[----:B0-----:R-:W-:-:S07]  /*0c10*/  PRMT R10, R10, 0x5410, R6 ;  /* 0x000054100a0a7816 */ /* 0x001fce0000000006 */
[----:B------:R-:W0:Y:S08]  /*0c20*/  I2F.F16 R7, 0x67 ;  /* 0x0000006700077906 */ /* 0x000e300000200c00 */
[----:B------:R-:W-:Y:S01]  /*0c30*/  I2F.F16 R12, 0x68 ;  /* 0x00000068000c7906 */ /* 0x000fe20000200c00 */
[----:B0-----:R-:W-:-:S07]  /*0c40*/  PRMT R11, R11, 0x5410, R7 ;  /* 0x000054100b0b7816 */ /* 0x001fce0000000007 */
[----:B------:R-:W0:Y:S01]  /*0c50*/  I2F.F16 R8, 0x69 ;  /* 0x0000006900087906 */ /* 0x000e220000200c00 */
[----:B------:R1:W-:Y:S07]  /*0c60*/  STS.64 [UR4+0xc8], R10 ;  /* 0x0000c80aff007988 */ /* 0x0003ee0008000a04 */
[----:B------:R-:W-:Y:S01]  /*0c70*/  I2F.F16 R13, 0x6a ;  /* 0x0000006a000d7906 */ /* 0x000fe20000200c00 */
[----:B0-----:R-:W-:-:S07]  /*0c80*/  PRMT R12, R12, 0x5410, R8 ;  /* 0x000054100c0c7816 */ /* 0x001fce0000000008 */
[----:B------:R-:W0:Y:S08]  /*0c90*/  I2F.F16 R26, 0x6b ;  /* 0x0000006b001a7906 */ /* 0x000e300000200c00 */
[----:B------:R-:W-:Y:S01]  /*0ca0*/  I2F.F16 R24, 0x6e ;  /* 0x0000006e00187906 */ /* 0x000fe20000200c00 */
[----:B0-----:R-:W-:-:S07]  /*0cb0*/  PRMT R13, R13, 0x5410, R26 ;  /* 0x000054100d0d7816 */ /* 0x001fce000000001a */
[----:B------:R-:W1:Y:S01]  /*0cc0*/  I2F.F16 R22, 0x6f ;  /* 0x0000006f00167906 */ /* 0x000e620000200c00 */
[----:B------:R0:W-:Y:S07]  /*0cd0*/  STS.64 [UR4+0xd0], R12 ;  /* 0x0000d00cff007988 */ /* 0x0001ee0008000a04 */
[----:B------:R-:W-:Y:S01]  /*0ce0*/  I2F.F16 R21, 0x70 ;  /* 0x0000007000157906 */ /* 0x000fe20000200c00 */
[----:B-1----:R-:W-:-:S07]  /*0cf0*/  PRMT R11, R24, 0x5410, R22 ;  /* 0x00005410180b7816 */ /* 0x002fce0000000016 */
[----:B------:R-:W0:Y:S08]  /*0d00*/  I2F.F16 R19, 0x71 ;  /* 0x0000007100137906 */ /* 0x000e300000200c00 */
        /* <DEDUP_REMOVED lines=27> */
[----:B------:R-:W0:Y:S02]  /*0ec0*/  I2F.F16 R22, 0x7f ;  /* 0x0000007f00167906 */ /* 0x000e240000200c00 */
[----:B0-----:R-:W-:-:S05]  /*0ed0*/  PRMT R5, R26, 0x5410, R22 ;  /* 0x000054101a057816 */ /* 0x001fca0000000016 */
[----:B------:R1:W-:Y:S02]  /*0ee0*/  STS.64 [UR4+0xf8], R4 ;  /* 0x0000f804ff007988 */ /* 0x0003e40008000a04 */
.L_x_1:
[----:B------:R-:W-:Y:S05]  /*0ef0*/  BSYNC.RECONVERGENT B0 ;  /* 0x0000000000007941 */ /* 0x000fea0003800200 */
.L_x_0:
[----:B------:R-:W-:Y:S06]  /*0f00*/  BAR.SYNC.DEFER_BLOCKING 0x0 ;  /* 0x0000000000007b1d */ /* 0x000fec0000010000 */
[----:B------:R-:W-:Y:S04]  /*0f10*/  BSSY.RECONVERGENT B6, `(.L_x_2) ;  /* 0x000010c000067945 */ /* 0x000fe80003800200 */
[----:B------:R-:W-:Y:S05]  /*0f20*/  @P0 BRA `(.L_x_3) ;  /* 0x0000001000280947 */ /* 0x000fea0003800000 */
[----:B------:R-:W0:Y:S01]  /*0f30*/  S2UR UR5, SR_CgaCtaId ;  /* 0x00000000000579c3 */ /* 0x000e220000008800 */
[----:B------:R-:W-:Y:S01]  /*0f40*/  UMOV UR4, 0x400 ;  /* 0x0000040000047882 */ /* 0x000fe20000000000 */
[----:B------:R-:W-:Y:S01]  /*0f50*/  IMAD.MOV.U32 R22, RZ, RZ, RZ ;  /* 0x000000ffff167224 */ /* 0x000fe200078e00ff */
[----:B0-----:R-:W-:-:S04]  /*0f60*/  ULEA UR4, UR5, UR4, 0x18 ;  /* 0x0000000405047291 */ /* 0x001fc8000f8ec0ff */
[----:B------:R-:W-:-:S06]  /*0f70*/  UIADD3 UR4, UPT, UPT, UR4, 0x10, URZ ;  /* 0x0000001004047890 */ /* 0x000fcc000fffe0ff */
[----:B------:R-:W-:-:S07]  /*0f80*/  IMAD.U32 R17, RZ, RZ, UR4 ;  /* 0x00000004ff117e24 */ /* 0x000fce000f8e00ff */
.L_x_24:
[----:B------:R-:W-:Y:S01]  /*0f90*/  MOV R19, 0x0 ;  /* 0x0000000000137802 */ /* 0x000fe20000000f00 */
[----:B------:R0:W-:Y:S01]  /*0fa0*/  STL [R1], R22 ;  /* 0x0000001601007387 */ /* 0x0001e20000100800 */
[----:B------:R-:W1:Y:S01]  /*0fb0*/  LDCU.64 UR4, c[0x4][0x10] ;  /* 0x01000200ff0477ac */ /* 0x000e620008000a00 */
[----:B------:R-:W-:Y:S01]  /*0fc0*/  MOV R6, R2 ;  /* 0x0000000200067202 */ /* 0x000fe20000000f00 */
[----:B------:R0:W2:Y:S01]  /*0fd0*/  LDC.64 R8, c[0x4][R19] ;  /* 0x0100000013087b82 */ /* 0x0000a20000000a00 */
[----:B------:R-:W-:Y:S02]  /*0fe0*/  IMAD.MOV.U32 R7, RZ, RZ, R18 ;  /* 0x000000ffff077224 */ /* 0x000fe400078e0012 */
[----:B-1----:R-:W-:Y:S02]  /*0ff0*/  IMAD.U32 R4, RZ, RZ, UR4 ;  /* 0x00000004ff047e24 */ /* 0x002fe4000f8e00ff */
[----:B0-----:R-:W-:-:S07]  /*1000*/  IMAD.U32 R5, RZ, RZ, UR5 ;  /* 0x00000005ff057e24 */ /* 0x001fce000f8e00ff */
[----:B------:R-:W-:-:S07]  /*1010*/  LEPC R20, `(.L_x_4) ;  /* 0x000000001014794e */ /* 0x000fce0000000000 */
[----:B--2---:R-:W-:Y:S05]  /*1020*/  CALL.ABS.NOINC R8 ;  /* 0x0000000008007343 */ /* 0x004fea0003c00000 */
.L_x_4:
[----:B------:R-:W0:Y:S01]  /*1030*/  LDS.U16 R0, [R17+-0x10] ;  /* 0xfffff00011007984 */ /* 0x000e220000000400 */
[----:B------:R1:W2:Y:S01]  /*1040*/  LDC.64 R10, c[0x4][R19] ;  /* 0x01000000130a7b82 */ /* 0x0002a20000000a00 */
[----:B------:R-:W3:Y:S01]  /*1050*/  LDCU.64 UR4, c[0x4][0x30] ;  /* 0x01000600ff0477ac */ /* 0x000ee20008000a00 */
[----:B------:R-:W-:Y:S01]  /*1060*/  IMAD.MOV.U32 R6, RZ, RZ, R2 ;  /* 0x000000ffff067224 */ /* 0x000fe200078e0002 */
[----:B------:R1:W-:Y:S01]  /*1070*/  STL [R1+0x8], RZ ;  /* 0x000008ff01007387 */ /* 0x0003e20000100800 */
[----:B------:R-:W-:Y:S02]  /*1080*/  IMAD.MOV.U32 R7, RZ, RZ, R18 ;  /* 0x000000ffff077224 */ /* 0x000fe400078e0012 */
[----:B---3--:R-:W-:Y:S02]  /*1090*/  IMAD.U32 R4, RZ, RZ, UR4 ;  /* 0x00000004ff047e24 */ /* 0x008fe4000f8e00ff */
[----:B------:R-:W-:Y:S02]  /*10a0*/  IMAD.U32 R5, RZ, RZ, UR5 ;  /* 0x00000005ff057e24 */ /* 0x000fe4000f8e00ff */
[----:B0-----:R-:W-:-:S04]  /*10b0*/  HADD2.F32 R0, -RZ, R0.H0_H0 ;  /* 0x20000000ff007230 */ /* 0x001fc80000004100 */
[----:B------:R-:W0:Y:S02]  /*10c0*/  F2F.F64.F32 R8, R0 ;  /* 0x0000000000087310 */ /* 0x000e240000201800 */
[----:B0-2---:R1:W-:Y:S02]  /*10d0*/  STL.64 [R1], R8 ;  /* 0x0000000801007387 */ /* 0x0053e40000100a00 */
[----:B------:R-:W-:-:S07]  /*10e0*/  LEPC R20, `(.L_x_5) ;  /* 0x000000001014794e */ /* 0x000fce0000000000 */
[----:B-1----:R-:W-:Y:S05]  /*10f0*/  CALL.ABS.NOINC R10 ;  /* 0x000000000a007343 */ /* 0x002fea0003c00000 */
.L_x_5:
[----:B------:R-:W0:Y:S01]  /*1100*/  LDS.U16 R0, [R17+-0xe] ;  /* 0xfffff20011007984 */ /* 0x000e220000000400 */
[----:B------:R-:W-:Y:S01]  /*1110*/  HFMA2 R10, -RZ, RZ, 0, 5.9604644775390625e-08 ;  /* 0x00000001ff0a7431 */ /* 0x000fe200000001ff */
[----:B------:R1:W2:Y:S01]  /*1120*/  LDC.64 R12, c[0x4][R19] ;  /* 0x01000000130c7b82 */ /* 0x0002a20000000a00 */
[----:B------:R-:W3:Y:S01]  /*1130*/  LDCU.64 UR4, c[0x4][0x30] ;  /* 0x01000600ff0477ac */ /* 0x000ee20008000a00 */
[----:B------:R-:W-:Y:S02]  /*1140*/  IMAD.MOV.U32 R6, RZ, RZ, R2 ;  /* 0x000000ffff067224 */ /* 0x000fe400078e0002 */
[----:B------:R-:W-:Y:S01]  /*1150*/  IMAD.MOV.U32 R7, RZ, RZ, R18 ;  /* 0x000000ffff077224 */ /* 0x000fe200078e0012 */
[----:B------:R1:W-:Y:S01]  /*1160*/  STL [R1+0x8], R10 ;  /* 0x0000080a01007387 */ /* 0x0003e20000100800 */
[----:B---3--:R-:W-:Y:S02]  /*1170*/  IMAD.U32 R4, RZ, RZ, UR4 ;  /* 0x00000004ff047e24 */ /* 0x008fe4000f8e00ff */
[----:B------:R-:W-:-:S02]  /*1180*/  IMAD.U32 R5, RZ, RZ, UR5 ;  /* 0x00000005ff057e24 */ /* 0x000fc4000f8e00ff */
[----:B0-----:R-:W-:-:S04]  /*1190*/  HADD2.F32 R0, -RZ, R0.H0_H0 ;  /* 0x20000000ff007230 */ /* 0x001fc80000004100 */
[----:B------:R-:W0:Y:S02]  /*11a0*/  F2F.F64.F32 R8, R0 ;  /* 0x0000000000087310 */ /* 0x000e240000201800 */
[----:B0-2---:R1:W-:Y:S02]  /*11b0*/  STL.64 [R1], R8 ;  /* 0x0000000801007387 */ /* 0x0053e40000100a00 */
[----:B------:R-:W-:-:S07]  /*11c0*/  LEPC R20, `(.L_x_6) ;  /* 0x000000001014794e */ /* 0x000fce0000000000 */
[----:B-1----:R-:W-:Y:S05]  /*11d0*/  CALL.ABS.NOINC R12 ;  /* 0x000000000c007343 */ /* 0x002fea0003c00000 */
.L_x_6:
[----:B------:R-:W0:Y:S01]  /*11e0*/  LDS.U16 R0, [R17+-0xc] ;  /* 0xfffff40011007984 */ /* 0x000e220000000400 */
[----:B------:R-:W-:Y:S01]  /*11f0*/  IMAD.MOV.U32 R10, RZ, RZ, 0x2 ;  /* 0x00000002ff0a7424 */ /* 0x000fe200078e00ff */
[----:B------:R1:W2:Y:S01]  /*1200*/  LDC.64 R12, c[0x4][R19] ;  /* 0x01000000130c7b82 */ /* 0x0002a20000000a00 */
[----:B------:R-:W3:Y:S01]  /*1210*/  LDCU.64 UR4, c[0x4][0x30] ;  /* 0x01000600ff0477ac */ /* 0x000ee20008000a00 */
[----:B------:R-:W-:Y:S02]  /*1220*/  IMAD.MOV.U32 R6, RZ, RZ, R2 ;  /* 0x000000ffff067224 */ /* 0x000fe400078e0002 */
[----:B------:R1:W-:Y:S01]  /*1230*/  STL [R1+0x8], R10 ;  /* 0x0000080a01007387 */ /* 0x0003e20000100800 */
[----:B------:R-:W-:Y:S01]  /*1240*/  IMAD.MOV.U32 R7, RZ, RZ, R18 ;  /* 0x000000ffff077224 */ /* 0x000fe200078e0012 */
[----:B---3--:R-:W-:Y:S01]  /*1250*/  MOV R4, UR4 ;  /* 0x0000000400047c02 */ /* 0x008fe20008000f00 */
[----:B------:R-:W-:Y:S02]  /*1260*/  IMAD.U32 R5, RZ, RZ, UR5 ;  /* 0x00000005ff057e24 */ /* 0x000fe4000f8e00ff */
[----:B0-----:R-:W-:-:S04]  /*1270*/  HADD2.F32 R0, -RZ, R0.H0_H0 ;  /* 0x20000000ff007230 */ /* 0x001fc80000004100 */
[----:B------:R-:W0:Y:S02]  /*1280*/  F2F.F64.F32 R8, R0 ;  /* 0x0000000000087310 */ /* 0x000e240000201800 */
[----:B0-2---:R1:W-:Y:S02]  /*1290*/  STL.64 [R1], R8 ;  /* 0x0000000801007387 */ /* 0x0053e40000100a00 */
[----:B------:R-:W-:-:S07]  /*12a0*/  LEPC R20, `(.L_x_7) ;  /* 0x000000001014794e */ /* 0x000fce0000000000 */
[----:B-1----:R-:W-:Y:S05]  /*12b0*/  CALL.ABS.NOINC R12 ;  /* 0x000000000c007343 */ /* 0x002fea0003c00000 */
.L_x_7:
[----:B------:R-:W0:Y:S01]  /*12c0*/  LDS.U16 R0, [R17+-0xa] ;  /* 0xfffff60011007984 */ /* 0x000e220000000400 */
[----:B------:R-:W-:Y:S01]  /*12d0*/  IMAD.MOV.U32 R10, RZ, RZ, 0x3 ;  /* 0x00000003ff0a7424 */ /* 0x000fe200078e00ff */
[----:B------:R1:W2:Y:S01]  /*12e0*/  LDC.64 R12, c[0x4][R19] ;  /* 0x01000000130c7b82 */ /* 0x0002a20000000a00 */
[----:B------:R-:W3:Y:S01]  /*12f0*/  LDCU.64 UR4, c[0x4][0x30] ;  /* 0x01000600ff0477ac */ /* 0x000ee20008000a00 */
[----:B------:R-:W-:Y:S02]  /*1300*/  IMAD.MOV.U32 R6, RZ, RZ, R2 ;  /* 0x000000ffff067224 */ /* 0x000fe400078e0002 */
[----:B------:R1:W-:Y:S01]  /*1310*/  STL [R1+0x8], R10 ;  /* 0x0000080a01007387 */ /* 0x0003e20000100800 */
[----:B------:R-:W-:Y:S02]  /*1320*/  IMAD.MOV.U32 R7, RZ, RZ, R18 ;  /* 0x000000ffff077224 */ /* 0x000fe400078e0012 */
[----:B---3--:R-:W-:Y:S01]  /*1330*/  IMAD.U32 R4, RZ, RZ, UR4 ;  /* 0x00000004ff047e24 */ /* 0x008fe2000f8e00ff */
[----:B------:R-:W-:Y:S01]  /*1340*/  MOV R5, UR5 ;  /* 0x0000000500057c02 */ /* 0x000fe20008000f00 */
[----:B0-----:R-:W-:-:S04]  /*1350*/  HADD2.F32 R0, -RZ, R0.H0_H0 ;  /* 0x20000000ff007230 */ /* 0x001fc80000004100 */
[----:B------:R-:W0:Y:S02]  /*1360*/  F2F.F64.F32 R8, R0 ;  /* 0x0000000000087310 */ /* 0x000e240000201800 */
[----:B0-2---:R1:W-:Y:S02]  /*1370*/  STL.64 [R1], R8 ;  /* 0x0000000801007387 */ /* 0x0053e40000100a00 */
[----:B------:R-:W-:-:S07]  /*1380*/  LEPC R20, `(.L_x_8) ;  /* 0x000000001014794e */ /* 0x000fce0000000000 */
[----:B-1----:R-:W-:Y:S05]  /*1390*/  CALL.ABS.NOINC R12 ;  /* 0x000000000c007343 */ /* 0x002fea0003c00000 */
.L_x_8:
[----:B------:R-:W0:Y:S01]  /*13a0*/  LDS.U16 R0, [R17+-0x8] ;  /* 0xfffff80011007984 */ /* 0x000e220000000400 */
[----:B------:R-:W-:Y:S01]  /*13b0*/  IMAD.MOV.U32 R10, RZ, RZ, 0x4 ;  /* 0x00000004ff0a7424 */ /* 0x000fe200078e00ff */
[----:B------:R1:W2:Y:S01]  /*13c0*/  LDC.64 R12, c[0x4][R19] ;  /* 0x01000000130c7b82 */ /* 0x0002a20000000a00 */
[----:B------:R-:W3:Y:S01]  /*13d0*/  LDCU.64 UR4, c[0x4][0x30] ;  /* 0x01000600ff0477ac */ /* 0x000ee20008000a00 */
[----:B------:R-:W-:Y:S01]  /*13e0*/  MOV R6, R2 ;  /* 0x0000000200067202 */ /* 0x000fe20000000f00 */
[----:B------:R-:W-:Y:S01]  /*13f0*/  IMAD.MOV.U32 R7, RZ, RZ, R18 ;  /* 0x000000ffff077224 */ /* 0x000fe200078e0012 */
[----:B------:R1:W-:Y:S01]  /*1400*/  STL [R1+0x8], R10 ;  /* 0x0000080a01007387 */ /* 0x0003e20000100800 */
[----:B---3--:R-:W-:Y:S02]  /*1410*/  IMAD.U32 R4, RZ, RZ, UR4 ;  /* 0x00000004ff047e24 */ /* 0x008fe4000f8e00ff */
[----:B------:R-:W-:Y:S02]  /*1420*/  IMAD.U32 R5, RZ, RZ, UR5 ;  /* 0x00000005ff057e24 */ /* 0x000fe4000f8e00ff */
[----:B0-----:R-:W-:-:S04]  /*1430*/  HADD2.F32 R0, -RZ, R0.H0_H0 ;  /* 0x20000000ff007230 */ /* 0x001fc80000004100 */
[----:B------:R-:W0:Y:S02]  /*1440*/  F2F.F64.F32 R8, R0 ;  /* 0x0000000000087310 */ /* 0x000e240000201800 */
[----:B0-2---:R1:W-:Y:S02]  /*1450*/  STL.64 [R1], R8 ;  /* 0x0000000801007387 */ /* 0x0053e40000100a00 */
[----:B------:R-:W-:-:S07]  /*1460*/  LEPC R20, `(.L_x_9) ;  /* 0x000000001014794e */ /* 0x000fce0000000000 */
[----:B-1----:R-:W-:Y:S05]  /*1470*/  CALL.ABS.NOINC R12 ;  /* 0x000000000c007343 */ /* 0x002fea0003c00000 */
.L_x_9:
[----:B------:R-:W0:Y:S01]  /*1480*/  LDS.U16 R0, [R17+-0x6] ;  /* 0xfffffa0011007984 */ /* 0x000e220000000400 */
[----:B------:R-:W-:Y:S01]  /*1490*/  IMAD.MOV.U32 R10, RZ, RZ, 0x5 ;  /* 0x00000005ff0a7424 */ /* 0x000fe200078e00ff */
[----:B------:R1:W2:Y:S01]  /*14a0*/  LDC.64 R12, c[0x4][R19] ;  /* 0x01000000130c7b82 */ /* 0x0002a20000000a00 */
[----:B------:R-:W3:Y:S01]  /*14b0*/  LDCU.64 UR4, c[0x4][0x30] ;  /* 0x01000600ff0477ac */ /* 0x000ee20008000a00 */
[----:B------:R-:W-:Y:S01]  /*14c0*/  IMAD.MOV.U32 R6, RZ, RZ, R2 ;  /* 0x000000ffff067224 */ /* 0x000fe200078e0002 */
[----:B------:R-:W-:Y:S01]  /*14d0*/  MOV R7, R18 ;  /* 0x0000001200077202 */ /* 0x000fe20000000f00 */
        /* <DEDUP_REMOVED lines=8> */
.L_x_10:
[----:B------:R-:W0:Y:S01]  /*1560*/  LDS.U16 R0, [R17+-0x4] ;  /* 0xfffffc0011007984 */ /* 0x000e220000000400 */
[----:B------:R-:W-:Y:S01]  /*1570*/  IMAD.MOV.U32 R10, RZ, RZ, 0x6 ;  /* 0x00000006ff0a7424 */ /* 0x000fe200078e00ff */
[----:B------:R1:W2:Y:S01]  /*1580*/  LDC.64 R12, c[0x4][R19] ;  /* 0x01000000130c7b82 */ /* 0x0002a20000000a00 */
[----:B------:R-:W3:Y:S01]  /*1590*/  LDCU.64 UR4, c[0x4][0x30] ;  /* 0x01000600ff0477ac */ /* 0x000ee20008000a00 */
[----:B------:R-:W-:Y:S02]  /*15a0*/  IMAD.MOV.U32 R6, RZ, RZ, R2 ;  /* 0x000000ffff067224 */ /* 0x000fe400078e0002 */
[----:B------:R1:W-:Y:S01]  /*15b0*/  STL [R1+0x8], R10 ;  /* 0x0000080a01007387 */ /* 0x0003e20000100800 */
[----:B------:R-:W-:Y:S02]  /*15c0*/  IMAD.MOV.U32 R7, RZ, RZ, R18 ;  /* 0x000000ffff077224 */ /* 0x000fe400078e0012 */
[----:B---3--:R-:W-:Y:S02]  /*15d0*/  IMAD.U32 R4, RZ, RZ, UR4 ;  /* 0x00000004ff047e24 */ /* 0x008fe4000f8e00ff */
[----:B------:R-:W-:-:S02]  /*15e0*/  IMAD.U32 R5, RZ, RZ, UR5 ;  /* 0x00000005ff057e24 */ /* 0x000fc4000f8e00ff */
[----:B0-----:R-:W-:-:S04]  /*15f0*/  HADD2.F32 R0, -RZ, R0.H0_H0 ;  /* 0x20000000ff007230 */ /* 0x001fc80000004100 */
[----:B------:R-:W0:Y:S02]  /*1600*/  F2F.F64.F32 R8, R0 ;  /* 0x0000000000087310 */ /* 0x000e240000201800 */
[----:B0-2---:R1:W-:Y:S02]  /*1610*/  STL.64 [R1], R8 ;  /* 0x0000000801007387 */ /* 0x0053e40000100a00 */
[----:B------:R-:W-:-:S07]  /*1620*/  LEPC R20, `(.L_x_11) ;  /* 0x000000001014794e */ /* 0x000fce0000000000 */
[----:B-1----:R-:W-:Y:S05]  /*1630*/  CALL.ABS.NOINC R12 ;  /* 0x000000000c007343 */ /* 0x002fea0003c00000 */
.L_x_11:
[----:B------:R-:W0:Y:S01]  /*1640*/  LDS.U16 R0, [R17+-0x2] ;  /* 0xfffffe0011007984 */ /* 0x000e220000000400 */
[----:B------:R-:W-:Y:S01]  /*1650*/  HFMA2 R10, -RZ, RZ, 0, 4.17232513427734375e-07 ;  /* 0x00000007ff0a7431 */ /* 0x000fe200000001ff */
        /* <DEDUP_REMOVED lines=12> */
.L_x_12:
[----:B------:R0:W1:Y:S01]  /*1720*/  LDC.64 R8, c[0x4][R19] ;  /* 0x0100000013087b82 */ /* 0x0000620000000a00 */
[----:B------:R-:W2:Y:S01]  /*1730*/  LDCU.64 UR4, c[0x4][0x28] ;  /* 0x01000500ff0477ac */ /* 0x000ea20008000a00 */
[----:B------:R-:W-:Y:S01]  /*1740*/  CS2R R6, SRZ ;  /* 0x0000000000067805 */ /* 0x000fe2000001ff00 */
[----:B--2---:R-:W-:Y:S01]  /*1750*/  IMAD.U32 R4, RZ, RZ, UR4 ;  /* 0x00000004ff047e24 */ /* 0x004fe2000f8e00ff */
[----:B0-----:R-:W-:-:S07]  /*1760*/  MOV R5, UR5 ;  /* 0x0000000500057c02 */ /* 0x001fce0008000f00 */
[----:B------:R-:W-:-:S07]  /*1770*/  LEPC R20, `(.L_x_13) ;  /* 0x000000001014794e */ /* 0x000fce0000000000 */
[----:B-1----:R-:W-:Y:S05]  /*1780*/  CALL.ABS.NOINC R8 ;  /* 0x0000000008007343 */ /* 0x002fea0003c00000 */
.L_x_13:
[----:B------:R-:W-:Y:S01]  /*1790*/  VIADD R0, R22, 0x1 ;  /* 0x0000000116007836 */ /* 0x000fe20000000000 */
[----:B------:R0:W1:Y:S01]  /*17a0*/  LDC.64 R8, c[0x4][R19] ;  /* 0x0100000013087b82 */ /* 0x0000620000000a00 */
[----:B------:R-:W2:Y:S01]  /*17b0*/  LDCU.64 UR4, c[0x4][0x10] ;  /* 0x01000200ff0477ac */ /* 0x000ea20008000a00 */
[----:B------:R-:W-:Y:S02]  /*17c0*/  IMAD.MOV.U32 R6, RZ, RZ, R2 ;  /* 0x000000ffff067224 */ /* 0x000fe400078e0002 */
[----:B------:R0:W-:Y:S01]  /*17d0*/  STL [R1], R0 ;  /* 0x0000000001007387 */ /* 0x0001e20000100800 */
[----:B------:R-:W-:Y:S02]  /*17e0*/  IMAD.MOV.U32 R7, RZ, RZ, R18 ;  /* 0x000000ffff077224 */ /* 0x000fe400078e0012 */
[----:B--2---:R-:W-:Y:S02]  /*17f0*/  IMAD.U32 R4, RZ, RZ, UR4 ;  /* 0x00000004ff047e24 */ /* 0x004fe4000f8e00ff */
[----:B0-----:R-:W-:-:S07]  /*1800*/  IMAD.U32 R5, RZ, RZ, UR5 ;  /* 0x00000005ff057e24 */ /* 0x001fce000f8e00ff */
[----:B------:R-:W-:-:S07]  /*1810*/  LEPC R20, `(.L_x_14) ;  /* 0x000000001014794e */ /* 0x000fce0000000000 */
[----:B-1----:R-:W-:Y:S05]  /*1820*/  CALL.ABS.NOINC R8 ;  /* 0x0000000008007343 */ /* 0x002fea0003c00000 */
.L_x_14:
[----:B------:R-:W0:Y:S01]  /*1830*/  LDS.U16 R0, [R17] ;  /* 0x0000000011007984 */ /* 0x000e220000000400 */
[----:B------:R1:W2:Y:S01]  /*1840*/  LDC.64 R10, c[0x4][R19] ;  /* 0x01000000130a7b82 */ /* 0x0002a20000000a00 */
[----:B------:R-:W3:Y:S01]  /*1850*/  LDCU.64 UR4, c[0x4][0x30] ;  /* 0x01000600ff0477ac */ /* 0x000ee20008000a00 */
[----:B------:R-:W-:Y:S01]  /*1860*/  IMAD.MOV.U32 R6, RZ, RZ, R2 ;  /* 0x000000ffff067224 */ /* 0x000fe200078e0002 */
[----:B------:R1:W-:Y:S01]  /*1870*/  STL [R1+0x8], RZ ;  /* 0x000008ff01007387 */ /* 0x0003e20000100800 */
        /* <DEDUP_REMOVED lines=8> */
.L_x_15:
[----:B------:R-:W0:Y:S01]  /*1900*/  LDS.U16 R0, [R17+0x2] ;  /* 0x0000020011007984 */ /* 0x000e220000000400 */
        /* <DEDUP_REMOVED lines=13> */
.L_x_16:
[----:B------:R-:W0:Y:S01]  /*19e0*/  LDS.U16 R0, [R17+0x4] ;  /* 0x0000040011007984 */ /* 0x000e220000000400 */
        /* <DEDUP_REMOVED lines=13> */
.L_x_17:
[----:B------:R-:W0:Y:S01]  /*1ac0*/  LDS.U16 R0, [R17+0x6] ;  /* 0x0000060011007984 */ /* 0x000e220000000400 */
        /* <DEDUP_REMOVED lines=13> */
.L_x_18:
[----:B------:R-:W0:Y:S01]  /*1ba0*/  LDS.U16 R0, [R17+0x8] ;  /* 0x0000080011007984 */ /* 0x000e220000000400 */
        /* <DEDUP_REMOVED lines=13> */
.L_x_19:
[----:B------:R-:W0:Y:S01]  /*1c80*/  LDS.U16 R0, [R17+0xa] ;  /* 0x00000a0011007984 */ /* 0x000e220000000400 */
[----:B------:R-:W-:Y:S01]  /*1c90*/  HFMA2 R10, -RZ, RZ, 0, 2.98023223876953125e-07 ;  /* 0x00000005ff0a7431 */ /* 0x000fe200000001ff */
        /* <DEDUP_REMOVED lines=12> */
.L_x_20:
[----:B------:R-:W0:Y:S01]  /*1d60*/  LDS.U16 R0, [R17+0xc] ;  /* 0x00000c0011007984 */ /* 0x000e220000000400 */
        /* <DEDUP_REMOVED lines=13> */
.L_x_21:
        /* <DEDUP_REMOVED lines=14> */
.L_x_22:
[----:B------:R0:W1:Y:S01]  /*1f20*/  LDC.64 R8, c[0x4][R19] ;  /* 0x0100000013087b82 */ /* 0x0000620000000a00 */
[----:B------:R-:W2:Y:S01]  /*1f30*/  LDCU.64 UR4, c[0x4][0x28] ;  /* 0x01000500ff0477ac */ /* 0x000ea20008000a00 */
[----:B------:R-:W-:Y:S01]  /*1f40*/  CS2R R6, SRZ ;  /* 0x0000000000067805 */ /* 0x000fe2000001ff00 */
[----:B--2---:R-:W-:Y:S02]  /*1f50*/  IMAD.U32 R4, RZ, RZ, UR4 ;  /* 0x00000004ff047e24 */ /* 0x004fe4000f8e00ff */
[----:B0-----:R-:W-:-:S07]  /*1f60*/  IMAD.U32 R5, RZ, RZ, UR5 ;  /* 0x00000005ff057e24 */ /* 0x001fce000f8e00ff */
[----:B------:R-:W-:-:S07]  /*1f70*/  LEPC R20, `(.L_x_23) ;  /* 0x000000001014794e */ /* 0x000fce0000000000 */
[----:B-1----:R-:W-:Y:S05]  /*1f80*/  CALL.ABS.NOINC R8 ;  /* 0x0000000008007343 */ /* 0x002fea0003c00000 */
.L_x_23:
[----:B------:R-:W-:Y:S01]  /*1f90*/  VIADD R22, R22, 0x2 ;  /* 0x0000000216167836 */ /* 0x000fe20000000000 */
[----:B------:R-:W-:-:S04]  /*1fa0*/  IADD3 R17, PT, PT, R17, 0x20, RZ ;  /* 0x0000002011117810 */ /* 0x000fc80007ffe0ff */
[----:B------:R-:W-:-:S13]  /*1fb0*/  ISETP.NE.AND P0, PT, R22, 0x10, PT ;  /* 0x000000101600780c */ /* 0x000fda0003f05270 */
[----:B------:R-:W-:Y:S05]  /*1fc0*/  @P0 BRA `(.L_x_24) ;  /* 0xffffffec00f00947 */ /* 0x000fea000383ffff */
.L_x_3:
[----:B------:R-:W-:Y:S05]  /*1fd0*/  BSYNC.RECONVERGENT B6 ;  /* 0x0000000000067941 */ /* 0x000fea0003800200 */
.L_x_2:
[----:B------:R-:W0:Y:S01]  /*1fe0*/  S2UR UR5, SR_CgaCtaId ;  /* 0x00000000000579c3 */ /* 0x000e220000008800 */
[----:B------:R-:W-:Y:S01]  /*1ff0*/  UMOV UR4, 0x400 ;  /* 0x0000040000047882 */ /* 0x000fe20000000000 */
[----:B------:R-:W-:Y:S02]  /*2000*/  MOV R19, 0x0 ;  /* 0x0000000000137802 */ /* 0x000fe40000000f00 */
[----:B------:R-:W-:-:S04]  /*2010*/  IADD3 R2, P0, PT, R2, 0x10, RZ ;  /* 0x0000001002027810 */ /* 0x000fc80007f1e0ff */
[----:B------:R2:W3:Y:S01]  /*2020*/  LDC.64 R8, c[0x4][R19] ;  /* 0x0100000013087b82 */ /* 0x0004e20000000a00 */
[----:B------:R-:W-:Y:S02]  /*2030*/  IMAD.X R18, RZ, RZ, R18, P0 ;  /* 0x000000ffff127224 */ /* 0x000fe400000e0612 */
[----:B------:R-:W-:Y:S02]  /*2040*/  IMAD.MOV.U32 R6, RZ, RZ, R2 ;  /* 0x000000ffff067224 */ /* 0x000fe400078e0002 */
[----:B------:R-:W-:Y:S01]  /*2050*/  IMAD.MOV.U32 R7, RZ, RZ, R18 ;  /* 0x000000ffff077224 */ /* 0x000fe200078e0012 */
[----:B0-----:R-:W-:-:S06]  /*2060*/  ULEA UR4, UR5, UR4, 0x18 ;  /* 0x0000000405047291 */ /* 0x001fcc000f8ec0ff */
[----:B------:R-:W-:-:S05]  /*2070*/  LEA R17, R16, UR4, 0x4 ;  /* 0x0000000410117c11 */ /* 0x000fca000f8e20ff */
[----:B------:R2:W-:Y:S01]  /*2080*/  STL.64 [R1+0x10], R16 ;  /* 0x0000101001007387 */ /* 0x0005e20000100a00 */
[----:B------:R-:W1:Y:S02]  /*2090*/  LDCU.64 UR4, c[0x4][0x48] ;  /* 0x01000900ff0477ac */ /* 0x000e640008000a00 */
[----:B-1----:R-:W-:Y:S02]  /*20a0*/  IMAD.U32 R4, RZ, RZ, UR4 ;  /* 0x00000004ff047e24 */ /* 0x002fe4000f8e00ff */
[----:B--23--:R-:W-:-:S07]  /*20b0*/  IMAD.U32 R5, RZ, RZ, UR5 ;  /* 0x00000005ff057e24 */ /* 0x00cfce000f8e00ff */
[----:B------:R-:W-:-:S07]  /*20c0*/  LEPC R20, `(.L_x_25) ;  /* 0x000000001014794e */ /* 0x000fce0000000000 */
[----:B------:R-:W-:Y:S05]  /*20d0*/  CALL.ABS.NOINC R8 ;  /* 0x0000000008007343 */ /* 0x000fea0003c00000 */
.L_x_25:
[----:B------:R-:W-:Y:S05]  /*20e0*/  WARPSYNC.ALL ;  /* 0x0000000000007948 */ /* 0x000fea0003800000 */
[----:B------:R-:W0:Y:S01]  /*20f0*/  LDSM.16.MT88.2 R4, [R17] ;  /* 0x000000001104783b */ /* 0x000e220000004100 */
[----:B------:R1:W2:Y:S01]  /*2100*/  LDC.64 R22, c[0x4][R19] ;  /* 0x0100000013167b82 */ /* 0x0002a20000000a00 */
[----:B------:R-:W3:Y:S01]  /*2110*/  LDCU.64 UR4, c[0x4][0x50] ;  /* 0x01000a00ff0477ac */ /* 0x000ee20008000a00 */
[----:B------:R-:W-:Y:S01]  /*2120*/  IMAD.MOV.U32 R6, RZ, RZ, R2 ;  /* 0x000000ffff067224 */ /* 0x000fe200078e0002 */
[----:B------:R1:W-:Y:S01]  /*2130*/  STL [R1+0x10], R16 ;  /* 0x0000101001007387 */ /* 0x0003e20000100800 */
[----:B------:R-:W-:-:S02]  /*2140*/  IMAD.MOV.U32 R7, RZ, RZ, R18 ;  /* 0x000000ffff077224 */ /* 0x000fc400078e0012 */
[--C-:B0-----:R-:W-:Y:S02]  /*2150*/  HADD2.F32 R8, -RZ, R4.reuse.H0_H0 ;  /* 0x20000004ff087230 */ /* 0x101fe40000004100 */
[----:B------:R-:W-:Y:S01]  /*2160*/  HADD2.F32 R10, -RZ, R4.H1_H1 ;  /* 0x30000004ff0a7230 */ /* 0x000fe20000004100 */
[----:B---3--:R-:W-:Y:S01]  /*2170*/  MOV R4, UR4 ;  /* 0x0000000400047c02 */ /* 0x008fe20008000f00 */
[--C-:B------:R-:W-:Y:S02]  /*2180*/  HADD2.F32 R0, -RZ, R5.reuse.H0_H0 ;  /* 0x20000005ff007230 */ /* 0x100fe40000004100 */
[----:B------:R-:W-:Y:S01]  /*2190*/  HADD2.F32 R3, -RZ, R5.H1_H1 ;  /* 0x30000005ff037230 */ /* 0x000fe20000004100 */
[----:B------:R-:W0:Y:S01]  /*21a0*/  F2F.F64.F32 R8, R8 ;  /* 0x0000000800087310 */ /* 0x000e220000201800 */
[----:B------:R-:W-:-:S07]  /*21b0*/  IMAD.U32 R5, RZ, RZ, UR5 ;  /* 0x00000005ff057e24 */ /* 0x000fce000f8e00ff */
[----:B------:R-:W3:Y:S01]  /*21c0*/  F2F.F64.F32 R10, R10 ;  /* 0x0000000a000a7310 */ /* 0x000ee20000201800 */
[----:B0-----:R1:W-:Y:S07]  /*21d0*/  STL.64 [R1+0x18], R8 ;  /* 0x0000180801007387 */ /* 0x0013ee0000100a00 */
[----:B------:R-:W0:Y:S01]  /*21e0*/  F2F.F64.F32 R12, R0 ;  /* 0x00000000000c7310 */ /* 0x000e220000201800 */
[----:B---3--:R1:W-:Y:S07]  /*21f0*/  STL.64 [R1+0x20], R10 ;  /* 0x0000200a01007387 */ /* 0x0083ee0000100a00 */
[----:B------:R-:W3:Y:S01]  /*2200*/  F2F.F64.F32 R14, R3 ;  /* 0x00000003000e7310 */ /* 0x000ee20000201800 */
[----:B0-----:R1:W-:Y:S04]  /*2210*/  STL.64 [R1+0x28], R12 ;  /* 0x0000280c01007387 */ /* 0x0013e80000100a00 */
[----:B--23--:R1:W-:Y:S02]  /*2220*/  STL.64 [R1+0x30], R14 ;  /* 0x0000300e01007387 */ /* 0x00c3e40000100a00 */
[----:B------:R-:W-:-:S07]  /*2230*/  LEPC R20, `(.L_x_26) ;  /* 0x000000001014794e */ /* 0x000fce0000000000 */
[----:B-1----:R-:W-:Y:S05]  /*2240*/  CALL.ABS.NOINC R22 ;  /* 0x0000000016007343 */ /* 0x002fea0003c00000 */
.L_x_26:
[----:B------:R-:W-:Y:S05]  /*2250*/  EXIT ;  /* 0x000000000000794d */ /* 0x000fea0003800000 */
.L_x_27:
[----:B------:R-:W-:-:S00]  /*2260*/  BRA `(.L_x_27) ;  /* 0xfffffffc00fc7947 */ /* 0x000fc0000383ffff */
[----:B------:R-:W-:-:S00]  /*2270*/  NOP ;  /* 0x0000000000007918 */ /* 0x000fc00000000000 */
        /* <DEDUP_REMOVED lines=8> */
.L_x_78:


//--------------------- .text._Z16TestLdMatrix_b16v --------------------------
	.section	.text._Z16TestLdMatrix_b16v,"ax",@progbits
	.align	128
        .global         _Z16TestLdMatrix_b16v
        .type           _Z16TestLdMatrix_b16v,@function
        .size           _Z16TestLdMatrix_b16v,(.L_x_79 - _Z16TestLdMatrix_b16v)
        .other          _Z16TestLdMatrix_b16v,@"STO_CUDA_ENTRY STV_DEFAULT"
_Z16TestLdMatrix_b16v:
.text._Z16TestLdMatrix_b16v:
        /* <DEDUP_REMOVED lines=432> */
[----:B------:R-:W1:Y:S08]  /*1b00*/  I2F.F16 R14, 0xf3 ;  /* 0x000000f3000e7906 */ /* 0x000e700000200c00 */
[----:B------:R-:W-:Y:S01]  /*1b10*/  I2F.F16 R18, 0xf4 ;  /* 0x000000f400127906 */ /* 0x000fe20000200c00 */
[----:B-1----:R-:W-:-:S07]  /*1b20*/  PRMT R13, R20, 0x5410, R14 ;  /* 0x00005410140d7816 */ /* 0x002fce000000000e */
[----:B------:R-:W1:Y:S01]  /*1b30*/  I2F.F16 R9, 0xf5 ;  /* 0x000000f500097906 */ /* 0x000e620000200c00 */
[----:B------:R2:W-:Y:S07]  /*1b40*/  STS.64 [UR4+0x1e0], R12 ;  /* 0x0001e00cff007988 */ /* 0x0005ee0008000a04 */
[----:B------:R-:W-:Y:S01]  /*1b50*/  I2F.F16 R3, 0xf8 ;  /* 0x000000f800037906 */ /* 0x000fe20000200c00 */
[----:B-1----:R-:W-:-:S07]  /*1b60*/  PRMT R14, R18, 0x5410, R9 ;  /* 0x00005410120e7816 */ /* 0x002fce0000000009 */
[----:B------:R-:W1:Y:S08]  /*1b70*/  I2F.F16 R4, 0xf9 ;  /* 0x000000f900047906 */ /* 0x000e700000200c00 */
[----:B------:R-:W-:Y:S01]  /*1b80*/  I2F.F16 R5, 0xfa ;  /* 0x000000fa00057906 */ /* 0x000fe20000200c00 */
[----:B-1----:R-:W-:-:S07]  /*1b90*/  PRMT R18, R3, 0x5410, R4 ;  /* 0x0000541003127816 */ /* 0x002fce0000000004 */
[----:B------:R-:W1:Y:S08]  /*1ba0*/  I2F.F16 R6, 0xfb ;  /* 0x000000fb00067906 */ /* 0x000e700000200c00 */
[----:B------:R-:W-:Y:S01]  /*1bb0*/  I2F.F16 R25, 0xec ;  /* 0x000000ec00197906 */ /* 0x000fe20000200c00 */
[----:B-1----:R-:W-:-:S07]  /*1bc0*/  PRMT R19, R5, 0x5410, R6 ;  /* 0x0000541005137816 */ /* 0x002fce0000000006 */
        /* <DEDUP_REMOVED lines=18> */
.L_x_29:
[----:B------:R-:W-:Y:S05]  /*1cf0*/  BSYNC.RECONVERGENT B0 ;  /* 0x0000000000007941 */ /* 0x000fea0003800200 */
.L_x_28:
[----:B------:R-:W-:Y:S06]  /*1d00*/  BAR.SYNC.DEFER_BLOCKING 0x0 ;  /* 0x0000000000007b1d */ /* 0x000fec0000010000 */
[----:B------:R-:W-:Y:S05]  /*1d10*/  @P0 BRA `(.L_x_30) ;  /* 0x0000000c00fc0947 */ /* 0x000fea0003800000 */
[----:B------:R-:W0:Y:S01]  /*1d20*/  S2UR UR5, SR_CgaCtaId ;  /* 0x00000000000579c3 */ /* 0x000e220000008800 */
[----:B------:R-:W-:Y:S01]  /*1d30*/  UMOV UR4, 0x400 ;  /* 0x0000040000047882 */ /* 0x000fe20000000000 */
[----:B------:R-:W-:Y:S02]  /*1d40*/  IMAD.MOV.U32 R23, RZ, RZ, -0x10 ;  /* 0xfffffff0ff177424 */ /* 0x000fe400078e00ff */
[----:B------:R-:W-:Y:S01]  /*1d50*/  IMAD.MOV.U32 R22, RZ, RZ, 0x1e ;  /* 0x0000001eff167424 */ /* 0x000fe200078e00ff */
[----:B0-----:R-:W-:-:S04]  /*1d60*/  ULEA UR4, UR5, UR4, 0x18 ;  /* 0x0000000405047291 */ /* 0x001fc8000f8ec0ff */
[----:B------:R-:W-:-:S06]  /*1d70*/  UIADD3 UR4, UPT, UPT, UR4, 0x10, URZ ;  /* 0x0000001004047890 */ /* 0x000fcc000fffe0ff */
[----:B--2---:R-:W-:-:S07]  /*1d80*/  IMAD.U32 R19, RZ, RZ, UR4 ;  /* 0x00000004ff137e24 */ /* 0x004fce000f8e00ff */
.L_x_49:
[----:B------:R-:W-:Y:S01]  /*1d90*/  MOV R18, 0x0 ;  /* 0x0000000000127802 */ /* 0x000fe20000000f00 */
[----:B------:R-:W0:Y:S01]  /*1da0*/  LDCU.64 UR4, c[0x4][0x10] ;  /* 0x01000200ff0477ac */ /* 0x000e220008000a00 */
[----:B------:R-:W-:Y:S02]  /*1db0*/  VIADD R22, R22, 0x20 ;  /* 0x0000002016167836 */ /* 0x000fe40000000000 */
[----:B------:R1:W2:Y:S01]  /*1dc0*/  LDC.64 R8, c[0x4][R18] ;  /* 0x0100000012087b82 */ /* 0x0002a20000000a00 */
[----:B------:R-:W-:Y:S02]  /*1dd0*/  VIADD R0, R23, 0x10 ;  /* 0x0000001017007836 */ /* 0x000fe40000000000 */
[----:B------:R-:W-:Y:S01]  /*1de0*/  ISETP.NE.AND P0, PT, R22, 0x21e, PT ;  /* 0x0000021e1600780c */ /* 0x000fe20003f05270 */
[----:B------:R-:W-:Y:S02]  /*1df0*/  IMAD.MOV.U32 R6, RZ, RZ, R16 ;  /* 0x000000ffff067224 */ /* 0x000fe400078e0010 */
[----:B------:R3:W-:Y:S01]  /*1e00*/  STL [R1], R0 ;  /* 0x0000000001007387 */ /* 0x0007e20000100800 */
[----:B------:R-:W-:-:S02]  /*1e10*/  IMAD.MOV.U32 R7, RZ, RZ, R17 ;  /* 0x000000ffff077224 */ /* 0x000fc400078e0011 */
[----:B0-----:R-:W-:Y:S01]  /*1e20*/  IMAD.U32 R4, RZ, RZ, UR4 ;  /* 0x00000004ff047e24 */ /* 0x001fe2000f8e00ff */
[----:B---3--:R-:W-:Y:S01]  /*1e30*/  P2R R0, PR, RZ, 0x1 ;  /* 0x00000001ff007803 */ /* 0x008fe20000000000 */
[----:B-1----:R-:W-:-:S07]  /*1e40*/  IMAD.U32 R5, RZ, RZ, UR5 ;  /* 0x00000005ff057e24 */ /* 0x002fce000f8e00ff */
[----:B------:R-:W-:-:S07]  /*1e50*/  LEPC R20, `(.L_x_31) ;  /* 0x000000001014794e */ /* 0x000fce0000000000 */
[----:B--2---:R-:W-:Y:S05]  /*1e60*/  CALL.ABS.NOINC R8 ;  /* 0x0000000008007343 */ /* 0x004fea0003c00000 */
.L_x_31:
        /* <DEDUP_REMOVED lines=13> */
.L_x_32:
        /* <DEDUP_REMOVED lines=14> */
.L_x_33:
        /* <DEDUP_REMOVED lines=14> */
.L_x_34:
        /* <DEDUP_REMOVED lines=14> */
.L_x_35:
        /* <DEDUP_REMOVED lines=14> */
.L_x_36:
        /* <DEDUP_REMOVED lines=14> */
.L_x_37:
        /* <DEDUP_REMOVED lines=14> */
.L_x_38:
        /* <DEDUP_REMOVED lines=14> */
.L_x_39:
[----:B------:R-:W0:Y:S01]  /*2560*/  LDS.U16 R0, [R19] ;  /* 0x0000000013007984 */ /* 0x000e220000000400 */
        /* <DEDUP_REMOVED lines=13> */
.L_x_40:
        /* <DEDUP_REMOVED lines=14> */
.L_x_41:
        /* <DEDUP_REMOVED lines=14> */
.L_x_42:
        /* <DEDUP_REMOVED lines=14> */
.L_x_43:
        /* <DEDUP_REMOVED lines=14> */
.L_x_44:
        /* <DEDUP_REMOVED lines=14> */
.L_x_45:
        /* <DEDUP_REMOVED lines=14> */
.L_x_46:
        /* <DEDUP_REMOVED lines=14> */
.L_x_47:
[----:B------:R0:W1:Y:S01]  /*2c60*/  LDC.64 R8, c[0x4][R18] ;  /* 0x0100000012087b82 */ /* 0x0000620000000a00 */
[----:B------:R-:W2:Y:S01]  /*2c70*/  LDCU.64 UR4, c[0x4][0x28] ;  /* 0x01000500ff0477ac */ /* 0x000ea20008000a00 */
[----:B------:R-:W-:Y:S01]  /*2c80*/  CS2R R6, SRZ ;  /* 0x0000000000067805 */ /* 0x000fe2000001ff00 */
[----:B--2---:R-:W-:Y:S02]  /*2c90*/  IMAD.U32 R4, RZ, RZ, UR4 ;  /* 0x00000004ff047e24 */ /* 0x004fe4000f8e00ff */
[----:B0-----:R-:W-:-:S07]  /*2ca0*/  IMAD.U32 R5, RZ, RZ, UR5 ;  /* 0x00000005ff057e24 */ /* 0x001fce000f8e00ff */
[----:B------:R-:W-:-:S07]  /*2cb0*/  LEPC R20, `(.L_x_48) ;  /* 0x000000001014794e */ /* 0x000fce0000000000 */
[----:B-1----:R-:W-:Y:S05]  /*2cc0*/  CALL.ABS.NOINC R8 ;  /* 0x0000000008007343 */ /* 0x002fea0003c00000 */
.L_x_48:
[----:B------:R-:W-:Y:S01]  /*2cd0*/  ISETP.NE.AND P6, PT, R22, 0x21e, PT ;  /* 0x0000021e1600780c */ /* 0x000fe20003fc5270 */
[----:B------:R-:W-:Y:S02]  /*2ce0*/  VIADD R23, R23, 0x1 ;  /* 0x0000000117177836 */ /* 0x000fe40000000000 */
[----:B------:R-:W-:-:S10]  /*2cf0*/  VIADD R19, R19, 0x20 ;  /* 0x0000002013137836 */ /* 0x000fd40000000000 */
[----:B------:R-:W-:Y:S05]  /*2d00*/  @P6 BRA `(.L_x_49) ;  /* 0xfffffff000206947 */ /* 0x000fea000383ffff */
.L_x_30:
[----:B------:R-:W0:Y:S01]  /*2d10*/  S2UR UR5, SR_CgaCtaId ;  /* 0x00000000000579c3 */ /* 0x000e220000008800 */
[----:B------:R-:W-:Y:S01]  /*2d20*/  IMAD.SHL.U32 R0, R2, 0x10, RZ ;  /* 0x0000001002007824 */ /* 0x000fe200078e00ff */
[----:B------:R-:W-:Y:S01]  /*2d30*/  SHF.R.U32.HI R3, RZ, 0x1, R2 ;  /* 0x00000001ff037819 */ /* 0x000fe20000011602 */
[----:B------:R-:W-:Y:S01]  /*2d40*/  UMOV UR4, 0x400 ;  /* 0x0000040000047882 */ /* 0x000fe20000000000 */
[----:B------:R-:W-:Y:S01]  /*2d50*/  STL [R1+0x10], R2 ;  /* 0x0000100201007387 */ /* 0x000fe20000100800 */
[----:B------:R-:W-:Y:S02]  /*2d60*/  IADD3 R6, P0, PT, R16, 0x10, RZ ;  /* 0x0000001010067810 */ /* 0x000fe40007f1e0ff */
[----:B------:R-:W-:Y:S02]  /*2d70*/  LOP3.LUT R0, R0, 0xf0, RZ, 0xc0, !PT ;  /* 0x000000f000007812 */ /* 0x000fe400078ec0ff */
[----:B------:R-:W-:Y:S01]  /*2d80*/  LOP3.LUT R3, R3, 0x7ffffff8, RZ, 0xc0, !PT ;  /* 0x7ffffff803037812 */ /* 0x000fe200078ec0ff */
[----:B------:R-:W-:-:S04]  /*2d90*/  IMAD.X R7, RZ, RZ, R17, P0 ;  /* 0x000000ffff077224 */ /* 0x000fc800000e0611 */
[----:B------:R-:W-:Y:S01]  /*2da0*/  IMAD.IADD R0, R0, 0x1, R3 ;  /* 0x0000000100007824 */ /* 0x000fe200078e0203 */
[----:B0-----:R-:W-:-:S06]  /*2db0*/  ULEA UR4, UR5, UR4, 0x18 ;  /* 0x0000000405047291 */ /* 0x001fcc000f8ec0ff */
[----:B------:R-:W-:Y:S01]  /*2dc0*/  LEA R0, R0, UR4, 0x1 ;  /* 0x0000000400007c11 */ /* 0x000fe2000f8e08ff */
[----:B------:R-:W-:Y:S05]  /*2dd0*/  WARPSYNC.ALL ;  /* 0x0000000000007948 */ /* 0x000fea0003800000 */
[----:B--2---:R0:W1:Y:S01]  /*2de0*/  LDSM.16.M88.4 R12, [R0] ;  /* 0x00000000000c783b */ /* 0x0040620000000200 */
[----:B------:R-:W2:Y:S01]  /*2df0*/  LDCU.64 UR4, c[0x4][0x40] ;  /* 0x01000800ff0477ac */ /* 0x000ea20008000a00 */
[----:B0-----:R-:W-:-:S04]  /*2e00*/  MOV R0, 0x0 ;  /* 0x0000000000007802 */ /* 0x001fc80000000f00 */
[----:B------:R0:W3:Y:S01]  /*2e10*/  LDC.64 R2, c[0x4][R0] ;  /* 0x0100000000027b82 */ /* 0x0000e20000000a00 */
[----:B-1----:R-:W-:Y:S02]  /*2e20*/  HADD2.F32 R10, -RZ, R13.H0_H0 ;  /* 0x2000000dff0a7230 */ /* 0x002fe40000004100 */
[----:B------:R-:W-:Y:S02]  /*2e30*/  HADD2.F32 R22, -RZ, R15.H0_H0 ;  /* 0x2000000fff167230 */ /* 0x000fe40000004100 */
[----:B------:R-:W-:Y:S02]  /*2e40*/  HADD2.F32 R8, -RZ, R12.H1_H1 ;  /* 0x3000000cff087230 */ /* 0x000fe40000004100 */
[----:B------:R-:W-:Y:S01]  /*2e50*/  HADD2.F32 R13, -RZ, R13.H1_H1 ;  /* 0x3000000dff0d7230 */ /* 0x000fe20000004100 */
[----:B------:R-:W1:Y:S01]  /*2e60*/  F2F.F64.F32 R10, R10 ;  /* 0x0000000a000a7310 */ /* 0x000e620000201800 */
[--C-:B------:R-:W-:Y:S02]  /*2e70*/  HADD2.F32 R18, -RZ, R14.reuse.H0_H0 ;  /* 0x2000000eff127230 */ /* 0x100fe40000004100 */
[----:B------:R-:W-:-:S02]  /*2e80*/  HADD2.F32 R20, -RZ, R14.H1_H1 ;  /* 0x3000000eff147230 */ /* 0x000fc40000004100 */
[----:B------:R-:W-:Y:S02]  /*2e90*/  HADD2.F32 R15, -RZ, R15.H1_H1 ;  /* 0x3000000fff0f7230 */ /* 0x000fe40000004100 */
[----:B------:R-:W-:Y:S01]  /*2ea0*/  HADD2.F32 R4, -RZ, R12.H0_H0 ;  /* 0x2000000cff047230 */ /* 0x000fe20000004100 */
[----:B------:R-:W4:Y:S01]  /*2eb0*/  F2F.F64.F32 R8, R8 ;  /* 0x0000000800087310 */ /* 0x000f220000201800 */
[----:B-1----:R-:W-:Y:S07]  /*2ec0*/  STL.64 [R1+0x28], R10 ;  /* 0x0000280a01007387 */ /* 0x002fee0000100a00 */
[----:B------:R-:W1:Y:S01]  /*2ed0*/  F2F.F64.F32 R12, R13 ;  /* 0x0000000d000c7310 */ /* 0x000e620000201800 */
[----:B----4-:R-:W-:Y:S07]  /*2ee0*/  STL.64 [R1+0x20], R8 ;  /* 0x0000200801007387 */ /* 0x010fee0000100a00 */
        /* <DEDUP_REMOVED lines=9> */
[----:B-1----:R-:W-:Y:S04]  /*2f80*/  STL.64 [R1+0x50], R14 ;  /* 0x0000500e01007387 */ /* 0x002fe80000100a00 */
[----:B----4-:R2:W-:Y:S02]  /*2f90*/  STL.64 [R1+0x18], R4 ;  /* 0x0000180401007387 */ /* 0x0105e40000100a00 */
[----:B--2---:R-:W-:-:S02]  /*2fa0*/  IMAD.U32 R4, RZ, RZ, UR4 ;  /* 0x00000004ff047e24 */ /* 0x004fc4000f8e00ff */
[----:B0--3--:R-:W-:-:S07]  /*2fb0*/  IMAD.U32 R5, RZ, RZ, UR5 ;  /* 0x00000005ff057e24 */ /* 0x009fce000f8e00ff */
[----:B------:R-:W-:-:S07]  /*2fc0*/  LEPC R20, `(.L_x_50) ;  /* 0x000000001014794e */ /* 0x000fce0000000000 */
[----:B------:R-:W-:Y:S05]  /*2fd0*/  CALL.ABS.NOINC R2 ;  /* 0x0000000002007343 */ /* 0x000fea0003c00000 */
.L_x_50:
[----:B------:R-:W-:Y:S05]  /*2fe0*/  EXIT ;  /* 0x000000000000794d */ /* 0x000fea0003800000 */
.L_x_51:
        /* <DEDUP_REMOVED lines=9> */
.L_x_79:


//--------------------- .text._Z16TestLdMatrix_i32v --------------------------
	.section	.text._Z16TestLdMatrix_i32v,"ax",@progbits
	.align	128
        .global         _Z16TestLdMatrix_i32v
        .type           _Z16TestLdMatrix_i32v,@function
        .size           _Z16TestLdMatrix_i32v,(.L_x_80 - _Z16TestLdMatrix_i32v)
        .other          _Z16TestLdMatrix_i32v,@"STO_CUDA_ENTRY STV_DEFAULT"
_Z16TestLdMatrix_i32v:
.text._Z16TestLdMatrix_i32v:
        /* <DEDUP_REMOVED lines=14> */
[----:B------:R-:W-:Y:S01]  /*00e0*/  UMOV UR4, 0x400 ;  /* 0x0000040000047882 */ /* 0x000fe20000000000 */
[----:B------:R-:W-:Y:S02]  /*00f0*/  HFMA2 R21, -RZ, RZ, 0, 5.9604644775390625e-08 ;  /* 0x00000001ff157431 */ /* 0x000fe400000001ff */
[----:B------:R-:W-:Y:S01]  /*0100*/  IMAD.MOV.U32 R22, RZ, RZ, 0x2 ;  /* 0x00000002ff167424 */ /* 0x000fe200078e00ff */
[----:B------:R-:W-:Y:S01]  /*0110*/  MOV R20, RZ ;  /* 0x000000ff00147202 */ /* 0x000fe20000000f00 */
[----:B------:R-:W-:Y:S02]  /*0120*/  IMAD.MOV.U32 R23, RZ, RZ, 0x3 ;  /* 0x00000003ff177424 */ /* 0x000fe400078e00ff */
[----:B------:R-:W-:Y:S02]  /*0130*/  HFMA2 R18, -RZ, RZ, 0, 3.5762786865234375e-07 ;  /* 0x00000006ff127431 */ /* 0x000fe400000001ff */
[----:B------:R-:W-:-:S02]  /*0140*/  IMAD.MOV.U32 R16, RZ, RZ, 0x4 ;  /* 0x00000004ff107424 */ /* 0x000fc400078e00ff */
[----:B------:R-:W-:Y:S02]  /*0150*/  HFMA2 R8, -RZ, RZ, 0, 7.152557373046875e-07 ;  /* 0x0000000cff087431 */ /* 0x000fe400000001ff */
[----:B------:R-:W-:Y:S02]  /*0160*/  IMAD.MOV.U32 R17, RZ, RZ, 0x5 ;  /* 0x00000005ff117424 */ /* 0x000fe400078e00ff */
[----:B------:R-:W-:Y:S02]  /*0170*/  HFMA2 R14, -RZ, RZ, 0, 1.07288360595703125e-06 ;  /* 0x00000012ff0e7431 */ /* 0x000fe400000001ff */
[----:B------:R-:W-:Y:S01]  /*0180*/  IMAD.MOV.U32 R19, RZ, RZ, 0x7 ;  /* 0x00000007ff137424 */ /* 0x000fe200078e00ff */
[----:B------:R-:W-:Y:S01]  /*0190*/  MOV R5, 0x9 ;  /* 0x0000000900057802 */ /* 0x000fe20000000f00 */
[----:B------:R-:W-:Y:S01]  /*01a0*/  IMAD.MOV.U32 R4, RZ, RZ, 0x8 ;  /* 0x00000008ff047424 */ /* 0x000fe200078e00ff */
[----:B------:R-:W-:Y:S01]  /*01b0*/  MOV R11, 0xf ;  /* 0x0000000f000b7802 */ /* 0x000fe20000000f00 */
[----:B------:R-:W-:-:S02]  /*01c0*/  IMAD.MOV.U32 R6, RZ, RZ, 0xa ;  /* 0x0000000aff067424 */ /* 0x000fc400078e00ff */
[----:B------:R-:W-:Y:S02]  /*01d0*/  IMAD.MOV.U32 R7, RZ, RZ, 0xb ;  /* 0x0000000bff077424 */ /* 0x000fe400078e00ff */
[----:B------:R-:W-:Y:S02]  /*01e0*/  IMAD.MOV.U32 R9, RZ, RZ, 0xd ;  /* 0x0000000dff097424 */ /* 0x000fe400078e00ff */
[----:B------:R-:W-:Y:S02]  /*01f0*/  IMAD.MOV.U32 R10, RZ, RZ, 0xe ;  /* 0x0000000eff0a7424 */ /* 0x000fe400078e00ff */
[----:B------:R-:W-:Y:S01]  /*0200*/  IMAD.MOV.U32 R12, RZ, RZ, 0x10 ;  /* 0x00000010ff0c7424 */ /* 0x000fe200078e00ff */
[----:B0-----:R-:W-:Y:S01]  /*0210*/  ULEA UR4, UR5, UR4, 0x18 ;  /* 0x0000000405047291 */ /* 0x001fe2000f8ec0ff */
[----:B------:R-:W-:Y:S02]  /*0220*/  IMAD.MOV.U32 R13, RZ, RZ, 0x11 ;  /* 0x00000011ff0d7424 */ /* 0x000fe400078e00ff */
[----:B------:R-:W-:-:S06]  /*0230*/  IMAD.MOV.U32 R15, RZ, RZ, 0x13 ;  /* 0x00000013ff0f7424 */ /* 0x000fcc00078e00ff */
[----:B------:R0:W-:Y:S04]  /*0240*/  STS.128 [UR4], R20 ;  /* 0x00000014ff007988 */ /* 0x0001e80008000c04 */
[----:B------:R1:W-:Y:S04]  /*0250*/  STS.128 [UR4+0x10], R16 ;  /* 0x00001010ff007988 */ /* 0x0003e80008000c04 */
[----:B------:R2:W-:Y:S04]  /*0260*/  STS.128 [UR4+0x20], R4 ;  /* 0x00002004ff007988 */ /* 0x0005e80008000c04 */
[----:B------:R3:W-:Y:S01]  /*0270*/  STS.128 [UR4+0x30], R8 ;  /* 0x00003008ff007988 */ /* 0x0007e20008000c04 */
[----:B0-----:R-:W-:-:S02]  /*0280*/  HFMA2 R20, -RZ, RZ, 0, 1.430511474609375e-06 ;  /* 0x00000018ff147431 */ /* 0x001fc400000001ff */
[----:B------:R-:W-:Y:S01]  /*0290*/  IMAD.MOV.U32 R21, RZ, RZ, 0x19 ;  /* 0x00000019ff157424 */ /* 0x000fe200078e00ff */
[----:B------:R-:W-:Y:S01]  /*02a0*/  MOV R23, 0x1b ;  /* 0x0000001b00177802 */ /* 0x000fe20000000f00 */
[----:B------:R-:W-:Y:S01]  /*02b0*/  IMAD.MOV.U32 R22, RZ, RZ, 0x1a ;  /* 0x0000001aff167424 */ /* 0x000fe200078e00ff */
[----:B-1----:R-:W-:Y:S01]  /*02c0*/  MOV R17, 0x15 ;  /* 0x0000001500117802 */ /* 0x002fe20000000f00 */
[----:B------:R-:W-:Y:S01]  /*02d0*/  IMAD.MOV.U32 R16, RZ, RZ, 0x14 ;  /* 0x00000014ff107424 */ /* 0x000fe200078e00ff */
[----:B------:R0:W-:Y:S01]  /*02e0*/  STS.128 [UR4+0x40], R12 ;  /* 0x0000400cff007988 */ /* 0x0001e20008000c04 */
[----:B------:R-:W-:Y:S02]  /*02f0*/  IMAD.MOV.U32 R18, RZ, RZ, 0x16 ;  /* 0x00000016ff127424 */ /* 0x000fe400078e00ff */
[----:B--2---:R-:W-:Y:S02]  /*0300*/  HFMA2 R6, -RZ, RZ, 0, 1.78813934326171875e-06 ;  /* 0x0000001eff067431 */ /* 0x004fe400000001ff */
[----:B------:R-:W-:Y:S01]  /*0310*/  IMAD.MOV.U32 R19, RZ, RZ, 0x17 ;  /* 0x00000017ff137424 */ /* 0x000fe200078e00ff */
[----:B------:R1:W-:Y:S01]  /*0320*/  STS.128 [UR4+0x60], R20 ;  /* 0x00006014ff007988 */ /* 0x0003e20008000c04 */
[----:B------:R-:W-:Y:S01]  /*0330*/  IMAD.MOV.U32 R4, RZ, RZ, 0x1c ;  /* 0x0000001cff047424 */ /* 0x000fe200078e00ff */
[----:B---3--:R-:W-:Y:S01]  /*0340*/  MOV R9, 0x21 ;  /* 0x0000002100097802 */ /* 0x008fe20000000f00 */
[----:B------:R-:W-:Y:S01]  /*0350*/  IMAD.MOV.U32 R8, RZ, RZ, 0x20 ;  /* 0x00000020ff087424 */ /* 0x000fe200078e00ff */
[----:B------:R2:W-:Y:S01]  /*0360*/  STS.128 [UR4+0x50], R16 ;  /* 0x00005010ff007988 */ /* 0x0005e20008000c04 */
[----:B------:R-:W-:-:S02]  /*0370*/  IMAD.MOV.U32 R10, RZ, RZ, 0x22 ;  /* 0x00000022ff0a7424 */ /* 0x000fc400078e00ff */
[----:B------:R-:W-:Y:S02]  /*0380*/  IMAD.MOV.U32 R11, RZ, RZ, 0x23 ;  /* 0x00000023ff0b7424 */ /* 0x000fe400078e00ff */
[----:B------:R-:W-:Y:S02]  /*0390*/  IMAD.MOV.U32 R5, RZ, RZ, 0x1d ;  /* 0x0000001dff057424 */ /* 0x000fe400078e00ff */
[----:B0-----:R-:W-:Y:S02]  /*03a0*/  HFMA2 R12, -RZ, RZ, 0, 2.1457672119140625e-06 ;  /* 0x00000024ff0c7431 */ /* 0x001fe400000001ff */
[----:B------:R-:W-:Y:S01]  /*03b0*/  IMAD.MOV.U32 R7, RZ, RZ, 0x1f ;  /* 0x0000001fff077424 */ /* 0x000fe200078e00ff */
[----:B------:R-:W-:Y:S01]  /*03c0*/  MOV R15, 0x27 ;  /* 0x00000027000f7802 */ /* 0x000fe20000000f00 */
[----:B------:R-:W-:Y:S01]  /*03d0*/  IMAD.MOV.U32 R13, RZ, RZ, 0x25 ;  /* 0x00000025ff0d7424 */ /* 0x000fe200078e00ff */
[----:B-1----:R-:W-:Y:S01]  /*03e0*/  MOV R21, 0x2d ;  /* 0x0000002d00157802 */ /* 0x002fe20000000f00 */
[----:B------:R-:W-:Y:S01]  /*03f0*/  IMAD.MOV.U32 R20, RZ, RZ, 0x2c ;  /* 0x0000002cff147424 */ /* 0x000fe200078e00ff */
[----:B------:R0:W-:Y:S01]  /*0400*/  STS.128 [UR4+0x80], R8 ;  /* 0x00008008ff007988 */ /* 0x0001e20008000c04 */
[----:B------:R-:W-:-:S02]  /*0410*/  IMAD.MOV.U32 R22, RZ, RZ, 0x2e ;  /* 0x0000002eff167424 */ /* 0x000fc400078e00ff */
[----:B--2---:R-:W-:Y:S02]  /*0420*/  HFMA2 R18, -RZ, RZ, 0, 2.50339508056640625e-06 ;  /* 0x0000002aff127431 */ /* 0x004fe400000001ff */
[----:B------:R-:W-:Y:S01]  /*0430*/  IMAD.MOV.U32 R23, RZ, RZ, 0x2f ;  /* 0x0000002fff177424 */ /* 0x000fe200078e00ff */
[----:B------:R1:W-:Y:S01]  /*0440*/  STS.128 [UR4+0x70], R4 ;  /* 0x00007004ff007988 */ /* 0x0003e20008000c04 */
[----:B------:R-:W-:Y:S02]  /*0450*/  IMAD.MOV.U32 R14, RZ, RZ, 0x26 ;  /* 0x00000026ff0e7424 */ /* 0x000fe400078e00ff */
[----:B------:R-:W-:Y:S01]  /*0460*/  IMAD.MOV.U32 R16, RZ, RZ, 0x28 ;  /* 0x00000028ff107424 */ /* 0x000fe200078e00ff */
[----:B------:R2:W-:Y:S01]  /*0470*/  STS.128 [UR4+0xb0], R20 ;  /* 0x0000b014ff007988 */ /* 0x0005e20008000c04 */
[----:B------:R-:W-:Y:S02]  /*0480*/  IMAD.MOV.U32 R17, RZ, RZ, 0x29 ;  /* 0x00000029ff117424 */ /* 0x000fe400078e00ff */
[----:B------:R-:W-:Y:S01]  /*0490*/  IMAD.MOV.U32 R19, RZ, RZ, 0x2b ;  /* 0x0000002bff137424 */ /* 0x000fe200078e00ff */
[----:B------:R3:W-:Y:S01]  /*04a0*/  STS.128 [UR4+0x90], R12 ;  /* 0x0000900cff007988 */ /* 0x0007e20008000c04 */
[----:B0-----:R-:W-:-:S02]  /*04b0*/  HFMA2 R10, -RZ, RZ, 0, 3.21865081787109375e-06 ;  /* 0x00000036ff0a7431 */ /* 0x001fc400000001ff */
[----:B------:R-:W-:Y:S01]  /*04c0*/  IMAD.MOV.U32 R8, RZ, RZ, 0x34 ;  /* 0x00000034ff087424 */ /* 0x000fe200078e00ff */
[----:B------:R0:W-:Y:S01]  /*04d0*/  STS.128 [UR4+0xa0], R16 ;  /* 0x0000a010ff007988 */ /* 0x0001e20008000c04 */
[----:B------:R-:W-:Y:S02]  /*04e0*/  IMAD.MOV.U32 R9, RZ, RZ, 0x35 ;  /* 0x00000035ff097424 */ /* 0x000fe400078e00ff */
[----:B-1----:R-:W-:Y:S02]  /*04f0*/  HFMA2 R4, -RZ, RZ, 0, 2.86102294921875e-06 ;  /* 0x00000030ff047431 */ /* 0x002fe400000001ff */
[----:B------:R-:W-:Y:S01]  /*0500*/  IMAD.MOV.U32 R11, RZ, RZ, 0x37 ;  /* 0x00000037ff0b7424 */ /* 0x000fe200078e00ff */
[----:B------:R-:W-:Y:S01]  /*0510*/  MOV R7, 0x33 ;  /* 0x0000003300077802 */ /* 0x000fe20000000f00 */
[----:B------:R-:W-:Y:S02]  /*0520*/  IMAD.MOV.U32 R5, RZ, RZ, 0x31 ;  /* 0x00000031ff057424 */ /* 0x000fe400078e00ff */
[----:B--2---:R-:W-:-:S02]  /*0530*/  HFMA2 R22, -RZ, RZ, 0, 3.93390655517578125e-06 ;  /* 0x00000042ff167431 */ /* 0x004fc400000001ff */
[----:B------:R-:W-:Y:S01]  /*0540*/  IMAD.MOV.U32 R20, RZ, RZ, 0x40 ;  /* 0x00000040ff147424 */ /* 0x000fe200078e00ff */
[----:B------:R1:W-:Y:S01]  /*0550*/  STS.128 [UR4+0xd0], R8 ;  /* 0x0000d008ff007988 */ /* 0x0003e20008000c04 */
[----:B------:R-:W-:Y:S01]  /*0560*/  IMAD.MOV.U32 R21, RZ, RZ, 0x41 ;  /* 0x00000041ff157424 */ /* 0x000fe200078e00ff */
[----:B---3--:R-:W-:Y:S01]  /*0570*/  MOV R13, 0x39 ;  /* 0x00000039000d7802 */ /* 0x008fe20000000f00 */
[----:B------:R-:W-:Y:S02]  /*0580*/  IMAD.MOV.U32 R12, RZ, RZ, 0x38 ;  /* 0x00000038ff0c7424 */ /* 0x000fe400078e00ff */
[----:B------:R-:W-:Y:S02]  /*0590*/  IMAD.MOV.U32 R14, RZ, RZ, 0x3a ;  /* 0x0000003aff0e7424 */ /* 0x000fe400078e00ff */
[----:B0-----:R-:W-:Y:S02]  /*05a0*/  HFMA2 R16, -RZ, RZ, 0, 3.5762786865234375e-06 ;  /* 0x0000003cff107431 */ /* 0x001fe400000001ff */
[----:B------:R-:W-:Y:S01]  /*05b0*/  IMAD.MOV.U32 R15, RZ, RZ, 0x3b ;  /* 0x0000003bff0f7424 */ /* 0x000fe200078e00ff */
[----:B------:R-:W-:Y:S01]  /*05c0*/  MOV R19, 0x3f ;  /* 0x0000003f00137802 */ /* 0x000fe20000000f00 */
[----:B------:R-:W-:-:S02]  /*05d0*/  IMAD.MOV.U32 R23, RZ, RZ, 0x43 ;  /* 0x00000043ff177424 */ /* 0x000fc400078e00ff */
[----:B------:R-:W-:Y:S01]  /*05e0*/  IMAD.MOV.U32 R6, RZ, RZ, 0x32 ;  /* 0x00000032ff067424 */ /* 0x000fe200078e00ff */
[----:B------:R0:W-:Y:S01]  /*05f0*/  STS.128 [UR4+0xe0], R12 ;  /* 0x0000e00cff007988 */ /* 0x0001e20008000c04 */
[----:B------:R-:W-:Y:S02]  /*0600*/  IMAD.MOV.U32 R17, RZ, RZ, 0x3d ;  /* 0x0000003dff117424 */ /* 0x000fe400078e00ff */
[----:B-1----:R-:W-:Y:S02]  /*0610*/  HFMA2 R8, -RZ, RZ, 0, 4.291534423828125e-06 ;  /* 0x00000048ff087431 */ /* 0x002fe400000001ff */
[----:B------:R-:W-:Y:S01]  /*0620*/  IMAD.MOV.U32 R18, RZ, RZ, 0x3e ;  /* 0x0000003eff127424 */ /* 0x000fe200078e00ff */
[----:B------:R1:W-:Y:S01]  /*0630*/  STS.128 [UR4+0x100], R20 ;  /* 0x00010014ff007988 */ /* 0x0003e20008000c04 */
[----:B------:R-:W-:Y:S01]  /*0640*/  IMAD.MOV.U32 R9, RZ, RZ, 0x49 ;  /* 0x00000049ff097424 */ /* 0x000fe200078e00ff */
[----:B------:R-:W-:Y:S01]  /*0650*/  MOV R11, 0x4b ;  /* 0x0000004b000b7802 */ /* 0x000fe20000000f00 */
[----:B------:R-:W-:Y:S01]  /*0660*/  IMAD.MOV.U32 R10, RZ, RZ, 0x4a ;  /* 0x0000004aff0a7424 */ /* 0x000fe200078e00ff */
[----:B------:R2:W-:Y:S04]  /*0670*/  STS.128 [UR4+0xc0], R4 ;  /* 0x0000c004ff007988 */ /* 0x0005e80008000c04 */
[----:B------:R3:W-:Y:S01]  /*0680*/  STS.128 [UR4+0xf0], R16 ;  /* 0x0000f010ff007988 */ /* 0x0007e20008000c04 */
[----:B0-----:R-:W-:-:S02]  /*0690*/  HFMA2 R14, -RZ, RZ, 0, 4.64916229248046875e-06 ;  /* 0x0000004eff0e7431 */ /* 0x001fc400000001ff */
[----:B------:R-:W-:Y:S01]  /*06a0*/  IMAD.MOV.U32 R12, RZ, RZ, 0x4c ;  /* 0x0000004cff0c7424 */ /* 0x000fe200078e00ff */
[----:B------:R0:W-:Y:S01]  /*06b0*/  STS.128 [UR4+0x120], R8 ;  /* 0x00012008ff007988 */ /* 0x0001e20008000c04 */
[----:B------:R-:W-:Y:S02]  /*06c0*/  IMAD.MOV.U32 R13, RZ, RZ, 0x4d ;  /* 0x0000004dff0d7424 */ /* 0x000fe400078e00ff */
[----:B-1----:R-:W-:Y:S02]  /*06d0*/  HFMA2 R20, -RZ, RZ, 0, 5.0067901611328125e-06 ;  /* 0x00000054ff147431 */ /* 0x002fe400000001ff */
[----:B------:R-:W-:Y:S01]  /*06e0*/  IMAD.MOV.U32 R15, RZ, RZ, 0x4f ;  /* 0x0000004fff0f7424 */ /* 0x000fe200078e00ff */
[----:B------:R-:W-:Y:S01]  /*06f0*/  MOV R23, 0x57 ;  /* 0x0000005700177802 */ /* 0x000fe20000000f00 */
[----:B------:R-:W-:Y:S01]  /*0700*/  IMAD.MOV.U32 R21, RZ, RZ, 0x55 ;  /* 0x00000055ff157424 */ /* 0x000fe200078e00ff */
[----:B--2---:R-:W-:Y:S01]  /*0710*/  MOV R5, 0x45 ;  /* 0x0000004500057802 */ /* 0x004fe20000000f00 */
[----:B------:R-:W-:Y:S01]  /*0720*/  IMAD.MOV.U32 R4, RZ, RZ, 0x44 ;  /* 0x00000044ff047424 */ /* 0x000fe200078e00ff */
[----:B------:R1:W-:Y:S01]  /*0730*/  STS.128 [UR4+0x130], R12 ;  /* 0x0001300cff007988 */ /* 0x0003e20008000c04 */
[----:B------:R-:W-:Y:S01]  /*0740*/  IMAD.MOV.U32 R6, RZ, RZ, 0x46 ;  /* 0x00000046ff067424 */ /* 0x000fe200078e00ff */
[----:B---3--:R-:W-:Y:S01]  /*0750*/  MOV R17, 0x51 ;  /* 0x0000005100117802 */ /* 0x008fe20000000f00 */
[----:B------:R-:W-:-:S02]  /*0760*/  IMAD.MOV.U32 R7, RZ, RZ, 0x47 ;  /* 0x00000047ff077424 */ /* 0x000fc400078e00ff */
[----:B------:R-:W-:Y:S02]  /*0770*/  IMAD.MOV.U32 R16, RZ, RZ, 0x50 ;  /* 0x00000050ff107424 */ /* 0x000fe400078e00ff */
[----:B0-----:R-:W-:Y:S02]  /*0780*/  HFMA2 R10, -RZ, RZ, 0, 5.60283660888671875e-06 ;  /* 0x0000005eff0a7431 */ /* 0x001fe400000001ff */
[----:B------:R-:W-:Y:S01]  /*0790*/  IMAD.MOV.U32 R18, RZ, RZ, 0x52 ;  /* 0x00000052ff127424 */ /* 0x000fe200078e00ff */
[----:B------:R0:W-:Y:S01]  /*07a0*/  STS.128 [UR4+0x110], R4 ;  /* 0x00011004ff007988 */ /* 0x0001e20008000c04 */
[----:B------:R-:W-:Y:S01]  /*07b0*/  IMAD.MOV.U32 R19, RZ, RZ, 0x53 ;  /* 0x00000053ff137424 */ /* 0x000fe200078e00ff */
[----:B------:R-:W-:Y:S01]  /*07c0*/  MOV R8, 0x5c ;  /* 0x0000005c00087802 */ /* 0x000fe20000000f00 */
[----:B------:R-:W-:Y:S02]  /*07d0*/  IMAD.MOV.U32 R22, RZ, RZ, 0x56 ;  /* 0x00000056ff167424 */ /* 0x000fe400078e00ff */
[----:B------:R-:W-:Y:S01]  /*07e0*/  IMAD.MOV.U32 R9, RZ, RZ, 0x5d ;  /* 0x0000005dff097424 */ /* 0x000fe200078e00ff */
[----:B------:R2:W-:Y:S01]  /*07f0*/  STS.128 [UR4+0x140], R16 ;  /* 0x00014010ff007988 */ /* 0x0005e20008000c04 */
[----:B-1----:R-:W-:-:S02]  /*0800*/  HFMA2 R14, -RZ, RZ, 0, 5.84125518798828125e-06 ;  /* 0x00000062ff0e7431 */ /* 0x002fc400000001ff */
[----:B------:R-:W-:Y:S01]  /*0810*/  IMAD.MOV.U32 R11, RZ, RZ, 0x5f ;  /* 0x0000005fff0b7424 */ /* 0x000fe200078e00ff */
[----:B------:R-:W-:Y:S01]  /*0820*/  MOV R12, 0x60 ;  /* 0x00000060000c7802 */ /* 0x000fe20000000f00 */
[----:B------:R1:W-:Y:S01]  /*0830*/  STS.128 [UR4+0x150], R20 ;  /* 0x00015014ff007988 */ /* 0x0003e20008000c04 */
[----:B------:R-:W-:Y:S02]  /*0840*/  IMAD.MOV.U32 R13, RZ, RZ, 0x61 ;  /* 0x00000061ff0d7424 */ /* 0x000fe400078e00ff */
[----:B------:R-:W-:Y:S02]  /*0850*/  IMAD.MOV.U32 R15, RZ, RZ, 0x63 ;  /* 0x00000063ff0f7424 */ /* 0x000fe400078e00ff */
[----:B0-----:R-:W-:Y:S02]  /*0860*/  HFMA2 R6, -RZ, RZ, 0, 5.36441802978515625e-06 ;  /* 0x0000005aff067431 */ /* 0x001fe400000001ff */
[----:B------:R-:W-:Y:S01]  /*0870*/  IMAD.MOV.U32 R4, RZ, RZ, 0x58 ;  /* 0x00000058ff047424 */ /* 0x000fe200078e00ff */
[----:B------:R0:W-:Y:S01]  /*0880*/  STS.128 [UR4+0x170], R8 ;  /* 0x00017008ff007988 */ /* 0x0001e20008000c04 */
[----:B------:R-:W-:-:S02]  /*0890*/  IMAD.MOV.U32 R5, RZ, RZ, 0x59 ;  /* 0x00000059ff057424 */ /* 0x000fc400078e00ff */
[----:B------:R-:W-:Y:S02]  /*08a0*/  IMAD.MOV.U32 R7, RZ, RZ, 0x5b ;  /* 0x0000005bff077424 */ /* 0x000fe400078e00ff */
[----:B--2---:R-:W-:Y:S01]  /*08b0*/  HFMA2 R18, -RZ, RZ, 0, 6.07967376708984375e-06 ;  /* 0x00000066ff127431 */ /* 0x004fe200000001ff */
[----:B------:R-:W-:Y:S01]  /*08c0*/  MOV R16, 0x64 ;  /* 0x0000006400107802 */ /* 0x000fe20000000f00 */
[----:B------:R-:W-:Y:S01]  /*08d0*/  IMAD.MOV.U32 R17, RZ, RZ, 0x65 ;  /* 0x00000065ff117424 */ /* 0x000fe200078e00ff */
[----:B------:R2:W-:Y:S01]  /*08e0*/  STS.128 [UR4+0x180], R12 ;  /* 0x0001800cff007988 */ /* 0x0005e20008000c04 */
[----:B-1----:R-:W-:Y:S02]  /*08f0*/  HFMA2 R22, -RZ, RZ, 0, 6.31809234619140625e-06 ;  /* 0x0000006aff167431 */ /* 0x002fe400000001ff */
[----:B------:R-:W-:Y:S01]  /*0900*/  IMAD.MOV.U32 R19, RZ, RZ, 0x67 ;  /* 0x00000067ff137424 */ /* 0x000fe200078e00ff */
[----:B------:R-:W-:Y:S01]  /*0910*/  MOV R20, 0x68 ;  /* 0x0000006800147802 */ /* 0x000fe20000000f00 */
[----:B------:R-:W-:Y:S01]  /*0920*/  IMAD.MOV.U32 R21, RZ, RZ, 0x69 ;  /* 0x00000069ff157424 */ /* 0x000fe200078e00ff */
[----:B------:R1:W-:Y:S01]  /*0930*/  STS.128 [UR4+0x160], R4 ;  /* 0x00016004ff007988 */ /* 0x0003e20008000c04 */
[----:B------:R-:W-:-:S02]  /*0940*/  IMAD.MOV.U32 R23, RZ, RZ, 0x6b ;  /* 0x0000006bff177424 */ /* 0x000fc400078e00ff */
[----:B0-----:R-:W-:Y:S01]  /*0950*/  HFMA2 R10, -RZ, RZ, 0, 6.79492950439453125e-06 ;  /* 0x00000072ff0a7431 */ /* 0x001fe200000001ff */
[----:B------:R-:W-:Y:S01]  /*0960*/  MOV R8, 0x70 ;  /* 0x0000007000087802 */ /* 0x000fe20000000f00 */
[----:B------:R0:W-:Y:S01]  /*0970*/  STS.128 [UR4+0x190], R16 ;  /* 0x00019010ff007988 */ /* 0x0001e20008000c04 */
[----:B------:R-:W-:Y:S02]  /*0980*/  IMAD.MOV.U32 R9, RZ, RZ, 0x71 ;  /* 0x00000071ff097424 */ /* 0x000fe400078e00ff */
[----:B------:R-:W-:Y:S01]  /*0990*/  IMAD.MOV.U32 R11, RZ, RZ, 0x73 ;  /* 0x00000073ff0b7424 */ /* 0x000fe200078e00ff */
[----:B------:R3:W-:Y:S01]  /*09a0*/  STS.128 [UR4+0x1a0], R20 ;  /* 0x0001a014ff007988 */ /* 0x0007e20008000c04 */
[----:B--2---:R-:W-:Y:S01]  /*09b0*/  HFMA2 R14, -RZ, RZ, 0, 7.03334808349609375e-06 ;  /* 0x00000076ff0e7431 */ /* 0x004fe200000001ff */
[----:B------:R-:W-:Y:S01]  /*09c0*/  MOV R12, 0x74 ;  /* 0x00000074000c7802 */ /* 0x000fe20000000f00 */
[----:B------:R-:W-:Y:S01]  /*09d0*/  IMAD.MOV.U32 R13, RZ, RZ, 0x75 ;  /* 0x00000075ff0d7424 */ /* 0x000fe200078e00ff */
[----:B------:R2:W-:Y:S01]  /*09e0*/  STS.128 [UR4+0x1c0], R8 ;  /* 0x0001c008ff007988 */ /* 0x0005e20008000c04 */
[----:B------:R-:W-:-:S02]  /*09f0*/  IMAD.MOV.U32 R15, RZ, RZ, 0x77 ;  /* 0x00000077ff0f7424 */ /* 0x000fc400078e00ff */
[----:B-1----:R-:W-:Y:S01]  /*0a00*/  HFMA2 R6, -RZ, RZ, 0, 6.55651092529296875e-06 ;  /* 0x0000006eff067431 */ /* 0x002fe200000001ff */
[----:B------:R-:W-:Y:S01]  /*0a10*/  MOV R4, 0x6c ;  /* 0x0000006c00047802 */ /* 0x000fe20000000f00 */
[----:B------:R-:W-:Y:S02]  /*0a20*/  IMAD.MOV.U32 R5, RZ, RZ, 0x6d ;  /* 0x0000006dff057424 */ /* 0x000fe400078e00ff */
[----:B0-----:R-:W-:Y:S02]  /*0a30*/  HFMA2 R18, -RZ, RZ, 0, 7.27176666259765625e-06 ;  /* 0x0000007aff127431 */ /* 0x001fe400000001ff */
[----:B------:R-:W-:Y:S01]  /*0a40*/  IMAD.MOV.U32 R7, RZ, RZ, 0x6f ;  /* 0x0000006fff077424 */ /* 0x000fe200078e00ff */
[----:B------:R-:W-:Y:S01]  /*0a50*/  MOV R16, 0x78 ;  /* 0x0000007800107802 */ /* 0x000fe20000000f00 */
[----:B------:R-:W-:Y:S02]  /*0a60*/  IMAD.MOV.U32 R17, RZ, RZ, 0x79 ;  /* 0x00000079ff117424 */ /* 0x000fe400078e00ff */
[----:B---3--:R-:W-:-:S02]  /*0a70*/  HFMA2 R22, -RZ, RZ, 0, 7.51018524169921875e-06 ;  /* 0x0000007eff167431 */ /* 0x008fc400000001ff */
[----:B------:R-:W-:Y:S01]  /*0a80*/  IMAD.MOV.U32 R19, RZ, RZ, 0x7b ;  /* 0x0000007bff137424 */ /* 0x000fe200078e00ff */
[----:B------:R-:W-:Y:S01]  /*0a90*/  MOV R20, 0x7c ;  /* 0x0000007c00147802 */ /* 0x000fe20000000f00 */
[----:B------:R-:W-:Y:S01]  /*0aa0*/  IMAD.MOV.U32 R21, RZ, RZ, 0x7d ;  /* 0x0000007dff157424 */ /* 0x000fe200078e00ff */
[----:B------:R2:W-:Y:S01]  /*0ab0*/  STS.128 [UR4+0x1b0], R4 ;  /* 0x0001b004ff007988 */ /* 0x0005e20008000c04 */
[----:B------:R-:W-:-:S03]  /*0ac0*/  IMAD.MOV.U32 R23, RZ, RZ, 0x7f ;  /* 0x0000007fff177424 */ /* 0x000fc600078e00ff */
[----:B------:R2:W-:Y:S04]  /*0ad0*/  STS.128 [UR4+0x1d0], R12 ;  /* 0x0001d00cff007988 */ /* 0x0005e80008000c04 */
[----:B------:R2:W-:Y:S04]  /*0ae0*/  STS.128 [UR4+0x1e0], R16 ;  /* 0x0001e010ff007988 */ /* 0x0005e80008000c04 */
[----:B------:R2:W-:Y:S02]  /*0af0*/  STS.128 [UR4+0x1f0], R20 ;  /* 0x0001f014ff007988 */ /* 0x0005e40008000c04 */
.L_x_53:
[----:B------:R-:W-:Y:S05]  /*0b00*/  BSYNC.RECONVERGENT B0 ;  /* 0x0000000000007941 */ /* 0x000fea0003800200 */
.L_x_52:
[----:B------:R-:W-:Y:S06]  /*0b10*/  BAR.SYNC.DEFER_BLOCKING 0x0 ;  /* 0x0000000000007b1d */ /* 0x000fec0000010000 */
[----:B------:R-:W-:Y:S05]  /*0b20*/  @P0 BRA `(.L_x_54) ;  /* 0x00000010005c0947 */ /* 0x000fea0003800000 */
[----:B--2---:R-:W-:-:S07]  /*0b30*/  MOV R18, RZ ;  /* 0x000000ff00127202 */ /* 0x004fce0000000f00 */
.L_x_75:
[----:B------:R-:W-:Y:S01]  /*0b40*/  MOV R17, 0x0 ;  /* 0x0000000000117802 */ /* 0x000fe20000000f00 */
[----:B------:R0:W-:Y:S01]  /*0b50*/  STL [R1], R18 ;  /* 0x0000001201007387 */ /* 0x0001e20000100800 */
[----:B------:R-:W1:Y:S01]  /*0b60*/  LDCU.64 UR4, c[0x4][0x10] ;  /* 0x01000200ff0477ac */ /* 0x000e620008000a00 */
[----:B------:R-:W-:Y:S01]  /*0b70*/  IMAD.MOV.U32 R6, RZ, RZ, R25 ;  /* 0x000000ffff067224 */ /* 0x000fe200078e0019 */
[----:B------:R0:W2:Y:S01]  /*0b80*/  LDC.64 R8, c[0x4][R17] ;  /* 0x0100000011087b82 */ /* 0x0000a20000000a00 */
[----:B------:R-:W-:Y:S01]  /*0b90*/  MOV R7, R24 ;  /* 0x0000001800077202 */ /* 0x000fe20000000f00 */
[----:B-1----:R-:W-:Y:S01]  /*0ba0*/  IMAD.U32 R4, RZ, RZ, UR4 ;  /* 0x00000004ff047e24 */ /* 0x002fe2000f8e00ff */
[----:B0-----:R-:W-:-:S07]  /*0bb0*/  MOV R5, UR5 ;  /* 0x0000000500057c02 */ /* 0x001fce0008000f00 */
[----:B------:R-:W-:-:S07]  /*0bc0*/  LEPC R20, `(.L_x_55) ;  /* 0x000000001014794e */ /* 0x000fce0000000000 */
[----:B--2---:R-:W-:Y:S05]  /*0bd0*/  CALL.ABS.NOINC R8 ;  /* 0x0000000008007343 */ /* 0x004fea0003c00000 */
.L_x_55:
[----:B------:R-:W-:Y:S01]  /*0be0*/  MOV R16, 0x58 ;  /* 0x0000005800107802 */ /* 0x000fe20000000f00 */
[----:B------:R-:W0:Y:S01]  /*0bf0*/  LDCU.64 UR4, c[0x4][0x18] ;  /* 0x01000300ff0477ac */ /* 0x000e220008000a00 */
[----:B------:R-:W-:Y:S02]  /*0c00*/  HFMA2 R12, -RZ, RZ, 0, 5.9604644775390625e-08 ;  /* 0x00000001ff0c7431 */ /* 0x000fe400000001ff */
[----:B------:R-:W-:Y:S01]  /*0c10*/  IMAD.MOV.U32 R8, RZ, RZ, 0x16 ;  /* 0x00000016ff087424 */ /* 0x000fe200078e00ff */
[----:B------:R1:W2:Y:S01]  /*0c20*/  LDC.64 R14, c[0x4][R16] ;  /* 0x01000000100e7b82 */ /* 0x0002a20000000a00 */
[----:B------:R-:W3:Y:S01]  /*0c30*/  LDCU.64 UR6, c[0x4][0x20] ;  /* 0x01000400ff0677ac */ /* 0x000ee20008000a00 */
[----:B------:R-:W-:Y:S01]  /*0c40*/  IMAD.MOV.U32 R13, RZ, RZ, RZ ;  /* 0x000000ffff0d7224 */ /* 0x000fe200078e00ff */
[----:B------:R-:W4:Y:S01]  /*0c50*/  LDCU.64 UR8, c[0x4][0x8] ;  /* 0x01000100ff0877ac */ /* 0x000f220008000a00 */
[----:B0-----:R-:W-:Y:S01]  /*0c60*/  IMAD.U32 R4, RZ, RZ, UR4 ;  /* 0x00000004ff047e24 */ /* 0x001fe2000f8e00ff */
[----:B------:R-:W-:Y:S01]  /*0c70*/  MOV R5, UR5 ;  /* 0x0000000500057c02 */ /* 0x000fe20008000f00 */
[----:B---3--:R-:W-:Y:S01]  /*0c80*/  IMAD.U32 R6, RZ, RZ, UR6 ;  /* 0x00000006ff067e24 */ /* 0x008fe2000f8e00ff */
[----:B------:R-:W-:Y:S01]  /*0c90*/  MOV R7, UR7 ;  /* 0x0000000700077c02 */ /* 0x000fe20008000f00 */
[----:B----4-:R-:W-:Y:S01]  /*0ca0*/  IMAD.U32 R10, RZ, RZ, UR8 ;  /* 0x00000008ff0a7e24 */ /* 0x010fe2000f8e00ff */
[----:B-1----:R-:W-:-:S07]  /*0cb0*/  MOV R11, UR9 ;  /* 0x00000009000b7c02 */ /* 0x002fce0008000f00 */
[----:B------:R-:W-:-:S07]  /*0cc0*/  LEPC R20, `(.L_x_56) ;  /* 0x000000001014794e */ /* 0x000fce0000000000 */
[----:B--2---:R-:W-:Y:S05]  /*0cd0*/  CALL.ABS.NOINC R14 ;  /* 0x000000000e007343 */ /* 0x004fea0003c00000 */
.L_x_56:
[----:B------:R0:W1:Y:S01]  /*0ce0*/  LDC.64 R14, c[0x4][R16] ;  /* 0x01000000100e7b82 */ /* 0x0000620000000a00 */
[----:B------:R-:W2:Y:S01]  /*0cf0*/  LDCU.64 UR4, c[0x4][0x18] ;  /* 0x01000300ff0477ac */ /* 0x000ea20008000a00 */
[----:B------:R-:W-:Y:S02]  /*0d00*/  HFMA2 R8, -RZ, RZ, 0, 1.31130218505859375e-06 ;  /* 0x00000016ff087431 */ /* 0x000fe400000001ff */
[----:B------:R-:W-:Y:S01]  /*0d10*/  IMAD.MOV.U32 R12, RZ, RZ, 0x1 ;  /* 0x00000001ff0c7424 */ /* 0x000fe200078e00ff */
[----:B------:R-:W-:Y:S01]  /*0d20*/  MOV R13, RZ ;  /* 0x000000ff000d7202 */ /* 0x000fe20000000f00 */
[----:B------:R-:W3:Y:S01]  /*0d30*/  LDCU.64 UR6, c[0x4][0x20] ;  /* 0x01000400ff0677ac */ /* 0x000ee20008000a00 */
[----:B------:R-:W4:Y:S01]  /*0d40*/  LDCU.64 UR8, c[0x4][0x8] ;  /* 0x01000100ff0877ac */ /* 0x000f220008000a00 */
[----:B--2---:R-:W-:Y:S01]  /*0d50*/  MOV R4, UR4 ;  /* 0x0000000400047c02 */ /* 0x004fe20008000f00 */
[----:B------:R-:W-:Y:S01]  /*0d60*/  IMAD.U32 R5, RZ, RZ, UR5 ;  /* 0x00000005ff057e24 */ /* 0x000fe2000f8e00ff */
[----:B---3--:R-:W-:Y:S01]  /*0d70*/  MOV R6, UR6 ;  /* 0x0000000600067c02 */ /* 0x008fe20008000f00 */
[----:B------:R-:W-:Y:S01]  /*0d80*/  IMAD.U32 R7, RZ, RZ, UR7 ;  /* 0x00000007ff077e24 */ /* 0x000fe2000f8e00ff */
[----:B----4-:R-:W-:Y:S01]  /*0d90*/  MOV R10, UR8 ;  /* 0x00000008000a7c02 */ /* 0x010fe20008000f00 */
[----:B0-----:R-:W-:-:S07]  /*0da0*/  IMAD.U32 R11, RZ, RZ, UR9 ;  /* 0x00000009ff0b7e24 */ /* 0x001fce000f8e00ff */
[----:B------:R-:W-:-:S07]  /*0db0*/  LEPC R20, `(.L_x_57) ;  /* 0x000000001014794e */ /* 0x000fce0000000000 */
[----:B-1----:R-:W-:Y:S05]  /*0dc0*/  CALL.ABS.NOINC R14 ;  /* 0x000000000e007343 */ /* 0x002fea0003c00000 */
.L_x_57:
[----:B------:R0:W1:Y:S01]  /*0dd0*/  LDC.64 R14, c[0x4][R16] ;  /* 0x01000000100e7b82 */ /* 0x0000620000000a00 */
[----:B------:R-:W2:Y:S01]  /*0de0*/  LDCU.64 UR4, c[0x4][0x18] ;  /* 0x01000300ff0477ac */ /* 0x000ea20008000a00 */
[----:B------:R-:W-:Y:S02]  /*0df0*/  HFMA2 R12, -RZ, RZ, 0, 5.9604644775390625e-08 ;  /* 0x00000001ff0c7431 */ /* 0x000fe400000001ff */
[----:B------:R-:W-:Y:S01]  /*0e00*/  IMAD.MOV.U32 R8, RZ, RZ, 0x16 ;  /* 0x00000016ff087424 */ /* 0x000fe200078e00ff */
[----:B------:R-:W3:Y:S01]  /*0e10*/  LDCU.64 UR6, c[0x4][0x20] ;  /* 0x01000400ff0677ac */ /* 0x000ee20008000a00 */
[----:B------:R-:W-:Y:S01]  /*0e20*/  IMAD.MOV.U32 R13, RZ, RZ, RZ ;  /* 0x000000ffff0d7224 */ /* 0x000fe200078e00ff */
[----:B------:R-:W4:Y:S01]  /*0e30*/  LDCU.64 UR8, c[0x4][0x8] ;  /* 0x01000100ff0877ac */ /* 0x000f220008000a00 */
[----:B--2---:R-:W-:Y:S01]  /*0e40*/  IMAD.U32 R4, RZ, RZ, UR4 ;  /* 0x00000004ff047e24 */ /* 0x004fe2000f8e00ff */
[----:B------:R-:W-:Y:S01]  /*0e50*/  MOV R5, UR5 ;  /* 0x0000000500057c02 */ /* 0x000fe20008000f00 */
[----:B---3--:R-:W-:Y:S01]  /*0e60*/  IMAD.U32 R6, RZ, RZ, UR6 ;  /* 0x00000006ff067e24 */ /* 0x008fe2000f8e00ff */
[----:B------:R-:W-:Y:S01]  /*0e70*/  MOV R7, UR7 ;  /* 0x0000000700077c02 */ /* 0x000fe20008000f00 */
[----:B----4-:R-:W-:Y:S01]  /*0e80*/  IMAD.U32 R10, RZ, RZ, UR8 ;  /* 0x00000008ff0a7e24 */ /* 0x010fe2000f8e00ff */
[----:B0-----:R-:W-:-:S07]  /*0e90*/  MOV R11, UR9 ;  /* 0x00000009000b7c02 */ /* 0x001fce0008000f00 */
[----:B------:R-:W-:-:S07]  /*0ea0*/  LEPC R20, `(.L_x_58) ;  /* 0x000000001014794e */ /* 0x000fce0000000000 */
[----:B-1----:R-:W-:Y:S05]  /*0eb0*/  CALL.ABS.NOINC R14 ;  /* 0x000000000e007343 */ /* 0x002fea0003c00000 */
.L_x_58:
        /* <DEDUP_REMOVED lines=15> */
.L_x_59:
        /* <DEDUP_REMOVED lines=15> */
.L_x_60:
        /* <DEDUP_REMOVED lines=15> */
.L_x_61:
        /* <DEDUP_REMOVED lines=15> */
.L_x_62:
        /* <DEDUP_REMOVED lines=15> */
.L_x_63:
[----:B------:R0:W1:Y:S01]  /*1370*/  LDC.64 R8, c[0x4][R17] ;  /* 0x0100000011087b82 */ /* 0x0000620000000a00 */
[----:B------:R-:W2:Y:S01]  /*1380*/  LDCU.64 UR4, c[0x4][0x28] ;  /* 0x01000500ff0477ac */ /* 0x000ea20008000a00 */
[----:B------:R-:W-:Y:S01]  /*1390*/  CS2R R6, SRZ ;  /* 0x0000000000067805 */ /* 0x000fe2000001ff00 */
[----:B--2---:R-:W-:Y:S01]  /*13a0*/  IMAD.U32 R4, RZ, RZ, UR4 ;  /* 0x00000004ff047e24 */ /* 0x004fe2000f8e00ff */
[----:B0-----:R-:W-:-:S07]  /*13b0*/  MOV R5, UR5 ;  /* 0x0000000500057c02 */ /* 0x001fce0008000f00 */
[----:B------:R-:W-:-:S07]  /*13c0*/  LEPC R20, `(.L_x_64) ;  /* 0x000000001014794e */ /* 0x000fce0000000000 */
[----:B-1----:R-:W-:Y:S05]  /*13d0*/  CALL.ABS.NOINC R8 ;  /* 0x0000000008007343 */ /* 0x002fea0003c00000 */
.L_x_64:
[----:B------:R-:W-:Y:S01]  /*13e0*/  VIADD R0, R18, 0x1 ;  /* 0x0000000112007836 */ /* 0x000fe20000000000 */
[----:B------:R0:W1:Y:S01]  /*13f0*/  LDC.64 R8, c[0x4][R17] ;  /* 0x0100000011087b82 */ /* 0x0000620000000a00 */
[----:B------:R-:W2:Y:S01]  /*1400*/  LDCU.64 UR4, c[0x4][0x10] ;  /* 0x01000200ff0477ac */ /* 0x000ea20008000a00 */
[----:B------:R-:W-:Y:S01]  /*1410*/  MOV R6, R25 ;  /* 0x0000001900067202 */ /* 0x000fe20000000f00 */
[----:B------:R-:W-:Y:S01]  /*1420*/  IMAD.MOV.U32 R7, RZ, RZ, R24 ;  /* 0x000000ffff077224 */ /* 0x000fe200078e0018 */
[----:B------:R0:W-:Y:S01]  /*1430*/  STL [R1], R0 ;  /* 0x0000000001007387 */ /* 0x0001e20000100800 */
[----:B--2---:R-:W-:Y:S01]  /*1440*/  MOV R4, UR4 ;  /* 0x0000000400047c02 */ /* 0x004fe20008000f00 */
[----:B0-----:R-:W-:-:S07]  /*1450*/  IMAD.U32 R5, RZ, RZ, UR5 ;  /* 0x00000005ff057e24 */ /* 0x001fce000f8e00ff */
[----:B------:R-:W-:-:S07]  /*1460*/  LEPC R20, `(.L_x_65) ;  /* 0x000000001014794e */ /* 0x000fce0000000000 */
[----:B-1----:R-:W-:Y:S05]  /*1470*/  CALL.ABS.NOINC R8 ;  /* 0x0000000008007343 */ /* 0x002fea0003c00000 */
.L_x_65:
        /* <DEDUP_REMOVED lines=15> */
.L_x_66:
        /* <DEDUP_REMOVED lines=15> */
.L_x_67:
        /* <DEDUP_REMOVED lines=15> */
.L_x_68:
        /* <DEDUP_REMOVED lines=15> */
.L_x_69:
        /* <DEDUP_REMOVED lines=15> */
.L_x_70:
        /* <DEDUP_REMOVED lines=15> */
.L_x_71:
        /* <DEDUP_REMOVED lines=15> */
.L_x_72:
        /* <DEDUP_REMOVED lines=15> */
.L_x_73:
[----:B------:R0:W1:Y:S01]  /*1c00*/  LDC.64 R8, c[0x4][R17] ;  /* 0x0100000011087b82 */ /* 0x0000620000000a00 */
[----:B------:R-:W2:Y:S01]  /*1c10*/  LDCU.64 UR4, c[0x4][0x28] ;  /* 0x01000500ff0477ac */ /* 0x000ea20008000a00 */
[----:B------:R-:W-:Y:S02]  /*1c20*/  CS2R R6, SRZ ;  /* 0x0000000000067805 */ /* 0x000fe4000001ff00 */
[----:B--2---:R-:W-:Y:S01]  /*1c30*/  MOV R4, UR4 ;  /* 0x0000000400047c02 */ /* 0x004fe20008000f00 */
[----:B0-----:R-:W-:-:S07]  /*1c40*/  IMAD.U32 R5, RZ, RZ, UR5 ;  /* 0x00000005ff057e24 */ /* 0x001fce000f8e00ff */
[----:B------:R-:W-:-:S07]  /*1c50*/  LEPC R20, `(.L_x_74) ;  /* 0x000000001014794e */ /* 0x000fce0000000000 */
[----:B-1----:R-:W-:Y:S05]  /*1c60*/  CALL.ABS.NOINC R8 ;  /* 0x0000000008007343 */ /* 0x002fea0003c00000 */
.L_x_74:
[----:B------:R-:W-:-:S04]  /*1c70*/  IADD3 R18, PT, PT, R18, 0x2, RZ ;  /* 0x0000000212127810 */ /* 0x000fc80007ffe0ff */
[----:B------:R-:W-:-:S13]  /*1c80*/  ISETP.NE.AND P0, PT, R18, 0x10, PT ;  /* 0x000000101200780c */ /* 0x000fda0003f05270 */
[----:B------:R-:W-:Y:S05]  /*1c90*/  @P0 BRA `(.L_x_75) ;  /* 0xffffffec00a80947 */ /* 0x000fea000383ffff */
.L_x_54:
[----:B------:R-:W0:Y:S01]  /*1ca0*/  S2UR UR5, SR_CgaCtaId ;  /* 0x00000000000579c3 */ /* 0x000e220000008800 */
[----:B------:R-:W-:Y:S01]  /*1cb0*/  IMAD.SHL.U32 R0, R2, 0x8, RZ ;  /* 0x0000000802007824 */ /* 0x000fe200078e00ff */
[----:B------:R-:W-:Y:S01]  /*1cc0*/  SHF.R.U32.HI R3, RZ, 0x2, R2 ;  /* 0x00000002ff037819 */ /* 0x000fe20000011602 */
[----:B------:R-:W-:Y:S01]  /*1cd0*/  UMOV UR4, 0x400 ;  /* 0x0000040000047882 */ /* 0x000fe20000000000 */
[----:B--2---:R-:W-:Y:S02]  /*1ce0*/  MOV R8, 0x0 ;  /* 0x0000000000087802 */ /* 0x004fe40000000f00 */
[----:B------:R-:W-:Y:S02]  /*1cf0*/  LOP3.LUT R0, R0, 0x78, RZ, 0xc0, !PT ;  /* 0x0000007800007812 */ /* 0x000fe400078ec0ff */
[----:B------:R-:W-:Y:S02]  /*1d00*/  LOP3.LUT R3, R3, 0x3ffffffc, RZ, 0xc0, !PT ;  /* 0x3ffffffc03037812 */ /* 0x000fe400078ec0ff */
[----:B------:R-:W1:Y:S01]  /*1d10*/  LDC.64 R8, c[0x4][R8] ;  /* 0x0100000008087b82 */ /* 0x000e620000000a00 */
[----:B------:R-:W-:-:S02]  /*1d20*/  IADD3 R6, P0, PT, R25, 0x8, RZ ;  /* 0x0000000819067810 */ /* 0x000fc40007f1e0ff */
[----:B------:R-:W-:Y:S02]  /*1d30*/  IADD3 R0, PT, PT, R0, R3, RZ ;  /* 0x0000000300007210 */ /* 0x000fe40007ffe0ff */
[----:B------:R-:W-:Y:S01]  /*1d40*/  IADD3.X R7, PT, PT, RZ, R24, RZ, P0, !PT ;  /* 0x00000018ff077210 */ /* 0x000fe200007fe4ff */
[----:B0-----:R-:W-:-:S06]  /*1d50*/  ULEA UR4, UR5, UR4, 0x18 ;  /* 0x0000000405047291 */ /* 0x001fcc000f8ec0ff */
[----:B------:R-:W-:Y:S01]  /*1d60*/  LEA R0, R0, UR4, 0x2 ;  /* 0x0000000400007c11 */ /* 0x000fe2000f8e10ff */
[----:B------:R-:W-:Y:S05]  /*1d70*/  WARPSYNC.ALL ;  /* 0x0000000000007948 */ /* 0x000fea0003800000 */
[----:B------:R-:W0:Y:S01]  /*1d80*/  LDSM.16.M88.4 R12, [R0] ;  /* 0x00000000000c783b */ /* 0x000e220000000200 */
[----:B------:R-:W2:Y:S02]  /*1d90*/  LDCU.64 UR4, c[0x4][0x38] ;  /* 0x01000700ff0477ac */ /* 0x000ea40008000a00 */
[----:B--2---:R-:W-:Y:S01]  /*1da0*/  MOV R4, UR4 ;  /* 0x0000000400047c02 */ /* 0x004fe20008000f00 */
[----:B------:R-:W-:-:S02]  /*1db0*/  IMAD.U32 R5, RZ, RZ, UR5 ;  /* 0x00000005ff057e24 */ /* 0x000fc4000f8e00ff */
[----:B0-----:R-:W-:Y:S01]  /*1dc0*/  IMAD.MOV.U32 R3, RZ, RZ, R12 ;  /* 0x000000ffff037224 */ /* 0x001fe200078e000c */
[----:B------:R-:W-:Y:S01]  /*1dd0*/  MOV R10, R13 ;  /* 0x0000000d000a7202 */ /* 0x000fe20000000f00 */
[----:B------:R-:W-:Y:S01]  /*1de0*/  IMAD.MOV.U32 R11, RZ, RZ, R14 ;  /* 0x000000ffff0b7224 */ /* 0x000fe200078e000e */
[----:B------:R0:W-:Y:S04]  /*1df0*/  STL [R1+0x18], R15 ;  /* 0x0000180f01007387 */ /* 0x0001e80000100800 */
[----:B------:R0:W-:Y:S04]  /*1e00*/  STL.64 [R1+0x8], R2 ;  /* 0x0000080201007387 */ /* 0x0001e80000100a00 */
[----:B-1----:R0:W-:Y:S02]  /*1e10*/  STL.64 [R1+0x10], R10 ;  /* 0x0000100a01007387 */ /* 0x0021e40000100a00 */
[----:B------:R-:W-:-:S07]  /*1e20*/  LEPC R20, `(.L_x_76) ;  /* 0x000000001014794e */ /* 0x000fce0000000000 */
[----:B0-----:R-:W-:Y:S05]  /*1e30*/  CALL.ABS.NOINC R8 ;  /* 0x0000000008007343 */ /* 0x001fea0003c00000 */
.L_x_76:
[----:B------:R-:W-:Y:S05]  /*1e40*/  EXIT ;  /* 0x000000000000794d */ /* 0x000fea0003800000 */
.L_x_77:
        /* <DEDUP_REMOVED lines=11> */
.L_x_80:


//--------------------- .nv.global.init           --------------------------
	.section	.nv.global.init,"aw",@progbits
.nv.global.init:
	.type		$str$3,@object
	.size		$str$3,($str$1 - $str$3)
$str$3:
        /*0000*/ 	.byte	0x0a, 0x00
	.type		$str$1,@object
	.size		$str$1,($str$4 - $str$1)
$str$1:
        /*0002*/ 	.byte	0x30, 0x00
	.type		$str$4,@object
	.size		$str$4,($str - $str$4)
$str$4:
        /*0004*/ 	.byte	0x25, 0x2e, 0x30, 0x66, 0x28, 0x72, 0x6f, 0x77, 0x3a, 0x25, 0x64, 0x29, 0x20, 0x00
	.type		$str,@object
	.size		$str,($str$7 - $str)
$str:
        /*0012*/ 	.byte	0x4d, 0x61, 0x74, 0x72, 0x69, 0x78, 0x20, 0x72, 0x6f, 0x77, 0x3a, 0x20, 0x25, 0x64, 0x20, 0x00
	.type		$str$7,@object
	.size		$str$7,($str$2 - $str$7)
$str$7:
        /*0022*/ 	.byte	0x54, 0x69, 0x64, 0x20, 0x3a, 0x20, 0x25, 0x64, 0x20, 0x2c, 0x53, 0x6d, 0x65, 0x6d, 0x5f, 0x70
        /*0032*/ 	.byte	0x74, 0x72, 0x20, 0x3a, 0x20, 0x25, 0x64, 0x0a, 0x00
	.type		$str$2,@object
	.size		$str$2,($str$5 - $str$2)
$str$2:
        /*003b*/ 	.byte	0x2f, 0x74, 0x6d, 0x70, 0x2f, 0x73, 0x61, 0x73, 0x73, 0x5f, 0x63, 0x75, 0x5f, 0x61, 0x6b, 0x7a
        /*004b*/ 	.byte	0x79, 0x78, 0x64, 0x74, 0x62, 0x2f, 0x6b, 0x2e, 0x63, 0x75, 0x00
	.type		$str$5,@object
	.size		$str$5,($str$8 - $str$5)
$str$5:
        /*0056*/ 	.byte	0x54, 0x69, 0x64, 0x20, 0x3a, 0x20, 0x25, 0x64, 0x20, 0x2c, 0x4c, 0x64, 0x6d, 0x61, 0x74, 0x72
        /*0066*/ 	.byte	0x69, 0x78, 0x20, 0x76, 0x61, 0x6c, 0x20, 0x3a, 0x20, 0x25, 0x64, 0x20, 0x25, 0x64, 0x20, 0x25
        /*0076*/ 	.byte	0x64, 0x20, 0x25, 0x64, 0x0a, 0x00
	.type		$str$8,@object
	.size		$str$8,(__unnamed_1 - $str$8)
$str$8:
        /*007c*/ 	.byte	0x54, 0x69, 0x64, 0x20, 0x3a, 0x20, 0x25, 0x64, 0x20, 0x2c, 0x4c, 0x64, 0x6d, 0x61, 0x74, 0x72
        /*008c*/ 	.byte	0x69, 0x78, 0x20, 0x76, 0x61, 0x6c, 0x20, 0x3a, 0x20, 0x25, 0x2e, 0x30, 0x66, 0x20, 0x25, 0x2e
        /*009c*/ 	.byte	0x30, 0x66, 0x20, 0x25, 0x2e, 0x30, 0x66, 0x20, 0x25, 0x2e, 0x30, 0x66, 0x0a, 0x00
	.type		__unnamed_1,@object
	.size		__unnamed_1,($str$6 - __unnamed_1)
__unnamed_1:
        /*00aa*/ 	.byte	0x76, 0x6f, 0x69, 0x64, 0x20, 0x50, 0x72, 0x69, 0x6e, 0x74, 0x4d, 0x61, 0x74, 0x72, 0x69, 0x78
        /*00ba*/ 	.byte	0x28, 0x74, 0x70, 0x20, 0x2a, 0x2c, 0x20, 0x69, 0x6e, 0x74, 0x2c, 0x20, 0x69, 0x6e, 0x74, 0x29
        /*00ca*/ 	.byte	0x20, 0x5b, 0x77, 0x69, 0x74, 0x68, 0x20, 0x74, 0x70, 0x20, 0x3d, 0x20, 0x75, 0x6e, 0x73, 0x69
        /*00da*/ 	.byte	0x67, 0x6e, 0x65, 0x64, 0x20, 0x69, 0x6e, 0x74, 0x5d, 0x00
	.type		$str$6,@object
	.size		$str$6,(.L_7 - $str$6)
$str$6:
        /*00e4*/ 	.byte	0x54, 0x69, 0x64, 0x20, 0x3a, 0x20, 0x25, 0x64, 0x20, 0x2c, 0x4c, 0x64, 0x6d, 0x61, 0x74, 0x72
        /*00f4*/ 	.byte	0x69, 0x78, 0x20, 0x76, 0x61, 0x6c, 0x20, 0x3a, 0x20, 0x25, 0x2e, 0x30, 0x66, 0x20, 0x25, 0x2e
        /*0104*/ 	.byte	0x30, 0x66, 0x20, 0x25, 0x2e, 0x30, 0x66, 0x20, 0x25, 0x2e, 0x30, 0x66, 0x20, 0x25, 0x2e, 0x30
        /*0114*/ 	.byte	0x66, 0x20, 0x25, 0x2e, 0x30, 0x66, 0x20, 0x25, 0x2e, 0x30, 0x66, 0x20, 0x25, 0x2e, 0x30, 0x66
        /*0124*/ 	.byte	0x0a, 0x00
.L_7:


//--------------------- .nv.shared._Z22TestLdMatrix_Trans_b16v --------------------------
	.section	.nv.shared._Z22TestLdMatrix_Trans_b16v,"aw",@nobits
	.sectionflags	@""
	.align	2
.nv.shared._Z22TestLdMatrix_Trans_b16v:
	.zero		1280


//--------------------- .nv.shared.reserved.0     --------------------------
	.section	.nv.shared.reserved.0,"aw",@nobits
	.weak		__nv_reservedSMEM_offset_0_alias
	.size		__nv_reservedSMEM_offset_0_alias, 0, 64
	.other		__nv_reservedSMEM_offset_0_alias,@"STO_CUDA_RESERVED_SHARED STV_DEFAULT"
__nv_reservedSMEM_offset_0_alias:
	.zero		0
	.zero		64


//--------------------- .nv.shared._Z16TestLdMatrix_b16v --------------------------
	.section	.nv.shared._Z16TestLdMatrix_b16v,"aw",@nobits
	.sectionflags	@""
	.align	2
.nv.shared._Z16TestLdMatrix_b16v:
	.zero		1536


//--------------------- .nv.shared._Z16TestLdMatrix_i32v --------------------------
	.section	.nv.shared._Z16TestLdMatrix_i32v,"aw",@nobits
	.sectionflags	@""
	.align	4
.nv.shared._Z16TestLdMatrix_i32v:
	.zero		1536


//--------------------- .nv.constant0._Z22TestLdMatrix_Trans_b16v --------------------------
	.section	.nv.constant0._Z22TestLdMatrix_Trans_b16v,"a",@progbits
	.sectionflags	@""
	.align	4
.nv.constant0._Z22TestLdMatrix_Trans_b16v:
	.zero		896


//--------------------- .nv.constant0._Z16TestLdMatrix_b16v --------------------------
	.section	.nv.constant0._Z16TestLdMatrix_b16v,"a",@progbits
	.sectionflags	@""
	.align	4
.nv.constant0._Z16TestLdMatrix_b16v:
	.zero		896


//--------------------- .nv.constant0._Z16TestLdMatrix_i32v --------------------------
	.section	.nv.constant0._Z16TestLdMatrix_i32v,"a",@progbits
	.sectionflags	@""
	.align	4
.nv.constant0._Z16TestLdMatrix_i32v:
	.zero		896


//--------------------- SYMBOLS --------------------------

	.type		.nv.reservedSmem.offset0,@object
	.size		.nv.reservedSmem.offset0,0x4
	.type		.nv.reservedSmem.cap,@object
	.size		.nv.reservedSmem.cap,0x4
	.type		vprintf,@function
	.type		__assertfail,@function
